//
// Generated by NVIDIA NVVM Compiler
//
// Compiler Build ID: CL-36424714
// Cuda compilation tools, release 13.0, V13.0.88
// Based on NVVM 20.0.0
//

.version 9.0
.target sm_100
.address_size 64

	// .globl	_Z19dropout_mask_kernelPfS_PKfffiy
.global .align 4 .b8 precalc_xorwow_matrix[102400];
.global .align 4 .b8 precalc_xorwow_offset_matrix[102400];
.global .align 4 .b8 mrg32k3aM1[2304];
.global .align 4 .b8 mrg32k3aM2[2304];
.global .align 4 .b8 mrg32k3aM1SubSeq[2016];
.global .align 4 .b8 mrg32k3aM2SubSeq[2016];
.global .align 4 .b8 mrg32k3aM1Seq[2304];
.global .align 4 .b8 mrg32k3aM2Seq[2304];
.const .align 8 .b8 __cr_lgamma_table[72];

.visible .entry _Z19dropout_mask_kernelPfS_PKfffiy(
	.param .u64 .ptr .align 1 _Z19dropout_mask_kernelPfS_PKfffiy_param_0,
	.param .u64 .ptr .align 1 _Z19dropout_mask_kernelPfS_PKfffiy_param_1,
	.param .u64 .ptr .align 1 _Z19dropout_mask_kernelPfS_PKfffiy_param_2,
	.param .f32 _Z19dropout_mask_kernelPfS_PKfffiy_param_3,
	.param .f32 _Z19dropout_mask_kernelPfS_PKfffiy_param_4,
	.param .u32 _Z19dropout_mask_kernelPfS_PKfffiy_param_5,
	.param .u64 _Z19dropout_mask_kernelPfS_PKfffiy_param_6
)
{
	.local .align 8 .b8 	__local_depot0[48];
	.reg .b64 	%SP;
	.reg .b64 	%SPL;
	.reg .pred 	%p<65>;
	.reg .b32 	%r<1199>;
	.reg .b32 	%f<8>;
	.reg .b64 	%rd<35>;

	mov.u64 	%SPL, __local_depot0;
	ld.param.u64 	%rd11, [_Z19dropout_mask_kernelPfS_PKfffiy_param_1];
	ld.param.u64 	%rd12, [_Z19dropout_mask_kernelPfS_PKfffiy_param_2];
	ld.param.f32 	%f1, [_Z19dropout_mask_kernelPfS_PKfffiy_param_3];
	ld.param.f32 	%f2, [_Z19dropout_mask_kernelPfS_PKfffiy_param_4];
	ld.param.u32 	%r541, [_Z19dropout_mask_kernelPfS_PKfffiy_param_5];
	ld.param.u64 	%rd13, [_Z19dropout_mask_kernelPfS_PKfffiy_param_6];
	mov.u32 	%r542, %ctaid.x;
	mov.u32 	%r543, %ntid.x;
	mov.u32 	%r544, %tid.x;
	mad.lo.s32 	%r1, %r542, %r543, %r544;
	setp.ge.s32 	%p1, %r1, %r541;
	@%p1 bra 	$L__BB0_117;
	add.u64 	%rd1, %SPL, 0;
	cvt.s64.s32 	%rd2, %r1;
	cvt.u32.u64 	%r545, %rd13;
	xor.b32  	%r546, %r545, -1429050551;
	mul.lo.s32 	%r547, %r546, 1099087573;
	{ .reg .b32 tmp; mov.b64 {tmp, %r548}, %rd13; }
	xor.b32  	%r549, %r548, -136515619;
	mul.lo.s32 	%r550, %r549, -1703105765;
	add.s32 	%r551, %r547, %r550;
	add.s32 	%r2, %r551, 6615241;
	add.s32 	%r935, %r547, 123456789;
	st.local.v2.u32 	[%rd1], {%r2, %r935};
	xor.b32  	%r552, %r547, 362436069;
	add.s32 	%r553, %r550, 521288629;
	st.local.v2.u32 	[%rd1+8], {%r552, %r553};
	xor.b32  	%r554, %r550, 88675123;
	add.s32 	%r931, %r547, 5783321;
	st.local.v2.u32 	[%rd1+16], {%r554, %r931};
	setp.eq.s32 	%p2, %r1, 0;
	@%p2 bra 	$L__BB0_116;
	mov.b32 	%r918, 0;
	mov.u64 	%rd34, %rd2;
$L__BB0_3:
	mov.u64 	%rd3, %rd34;
	and.b64  	%rd4, %rd3, 3;
	setp.eq.s64 	%p3, %rd4, 0;
	@%p3 bra 	$L__BB0_115;
	mul.wide.u32 	%rd15, %r918, 3200;
	mov.u64 	%rd16, precalc_xorwow_matrix;
	add.s64 	%rd5, %rd16, %rd15;
	mov.b32 	%r931, 0;
	mov.u32 	%r932, %r931;
	mov.u32 	%r933, %r931;
	mov.u32 	%r934, %r931;
	mov.u32 	%r935, %r931;
	mov.u32 	%r924, %r931;
$L__BB0_5:
	mul.wide.u32 	%rd17, %r924, 4;
	add.s64 	%rd18, %rd1, %rd17;
	ld.local.u32 	%r14, [%rd18+4];
	shl.b32 	%r15, %r924, 5;
	mov.b32 	%r930, 0;
$L__BB0_6:
	.pragma "nounroll";
	shr.u32 	%r558, %r14, %r930;
	and.b32  	%r559, %r558, 1;
	setp.eq.b32 	%p4, %r559, 1;
	not.pred 	%p5, %p4;
	add.s32 	%r560, %r15, %r930;
	mul.lo.s32 	%r561, %r560, 5;
	mul.wide.u32 	%rd19, %r561, 4;
	add.s64 	%rd6, %rd5, %rd19;
	@%p5 bra 	$L__BB0_8;
	ld.global.u32 	%r562, [%rd6];
	xor.b32  	%r935, %r935, %r562;
	ld.global.u32 	%r563, [%rd6+4];
	xor.b32  	%r934, %r934, %r563;
	ld.global.u32 	%r564, [%rd6+8];
	xor.b32  	%r933, %r933, %r564;
	ld.global.u32 	%r565, [%rd6+12];
	xor.b32  	%r932, %r932, %r565;
	ld.global.u32 	%r566, [%rd6+16];
	xor.b32  	%r931, %r931, %r566;
$L__BB0_8:
	and.b32  	%r568, %r558, 2;
	setp.eq.s32 	%p6, %r568, 0;
	@%p6 bra 	$L__BB0_10;
	ld.global.u32 	%r569, [%rd6+20];
	xor.b32  	%r935, %r935, %r569;
	ld.global.u32 	%r570, [%rd6+24];
	xor.b32  	%r934, %r934, %r570;
	ld.global.u32 	%r571, [%rd6+28];
	xor.b32  	%r933, %r933, %r571;
	ld.global.u32 	%r572, [%rd6+32];
	xor.b32  	%r932, %r932, %r572;
	ld.global.u32 	%r573, [%rd6+36];
	xor.b32  	%r931, %r931, %r573;
$L__BB0_10:
	and.b32  	%r575, %r558, 4;
	setp.eq.s32 	%p7, %r575, 0;
	@%p7 bra 	$L__BB0_12;
	ld.global.u32 	%r576, [%rd6+40];
	xor.b32  	%r935, %r935, %r576;
	ld.global.u32 	%r577, [%rd6+44];
	xor.b32  	%r934, %r934, %r577;
	ld.global.u32 	%r578, [%rd6+48];
	xor.b32  	%r933, %r933, %r578;
	ld.global.u32 	%r579, [%rd6+52];
	xor.b32  	%r932, %r932, %r579;
	ld.global.u32 	%r580, [%rd6+56];
	xor.b32  	%r931, %r931, %r580;
$L__BB0_12:
	and.b32  	%r582, %r558, 8;
	setp.eq.s32 	%p8, %r582, 0;
	@%p8 bra 	$L__BB0_14;
	ld.global.u32 	%r583, [%rd6+60];
	xor.b32  	%r935, %r935, %r583;
	ld.global.u32 	%r584, [%rd6+64];
	xor.b32  	%r934, %r934, %r584;
	ld.global.u32 	%r585, [%rd6+68];
	xor.b32  	%r933, %r933, %r585;
	ld.global.u32 	%r586, [%rd6+72];
	xor.b32  	%r932, %r932, %r586;
	ld.global.u32 	%r587, [%rd6+76];
	xor.b32  	%r931, %r931, %r587;
$L__BB0_14:
	and.b32  	%r589, %r558, 16;
	setp.eq.s32 	%p9, %r589, 0;
	@%p9 bra 	$L__BB0_16;
	ld.global.u32 	%r590, [%rd6+80];
	xor.b32  	%r935, %r935, %r590;
	ld.global.u32 	%r591, [%rd6+84];
	xor.b32  	%r934, %r934, %r591;
	ld.global.u32 	%r592, [%rd6+88];
	xor.b32  	%r933, %r933, %r592;
	ld.global.u32 	%r593, [%rd6+92];
	xor.b32  	%r932, %r932, %r593;
	ld.global.u32 	%r594, [%rd6+96];
	xor.b32  	%r931, %r931, %r594;
$L__BB0_16:
	and.b32  	%r596, %r558, 32;
	setp.eq.s32 	%p10, %r596, 0;
	@%p10 bra 	$L__BB0_18;
	ld.global.u32 	%r597, [%rd6+100];
	xor.b32  	%r935, %r935, %r597;
	ld.global.u32 	%r598, [%rd6+104];
	xor.b32  	%r934, %r934, %r598;
	ld.global.u32 	%r599, [%rd6+108];
	xor.b32  	%r933, %r933, %r599;
	ld.global.u32 	%r600, [%rd6+112];
	xor.b32  	%r932, %r932, %r600;
	ld.global.u32 	%r601, [%rd6+116];
	xor.b32  	%r931, %r931, %r601;
$L__BB0_18:
	and.b32  	%r603, %r558, 64;
	setp.eq.s32 	%p11, %r603, 0;
	@%p11 bra 	$L__BB0_20;
	ld.global.u32 	%r604, [%rd6+120];
	xor.b32  	%r935, %r935, %r604;
	ld.global.u32 	%r605, [%rd6+124];
	xor.b32  	%r934, %r934, %r605;
	ld.global.u32 	%r606, [%rd6+128];
	xor.b32  	%r933, %r933, %r606;
	ld.global.u32 	%r607, [%rd6+132];
	xor.b32  	%r932, %r932, %r607;
	ld.global.u32 	%r608, [%rd6+136];
	xor.b32  	%r931, %r931, %r608;
$L__BB0_20:
	and.b32  	%r610, %r558, 128;
	setp.eq.s32 	%p12, %r610, 0;
	@%p12 bra 	$L__BB0_22;
	ld.global.u32 	%r611, [%rd6+140];
	xor.b32  	%r935, %r935, %r611;
	ld.global.u32 	%r612, [%rd6+144];
	xor.b32  	%r934, %r934, %r612;
	ld.global.u32 	%r613, [%rd6+148];
	xor.b32  	%r933, %r933, %r613;
	ld.global.u32 	%r614, [%rd6+152];
	xor.b32  	%r932, %r932, %r614;
	ld.global.u32 	%r615, [%rd6+156];
	xor.b32  	%r931, %r931, %r615;
$L__BB0_22:
	and.b32  	%r617, %r558, 256;
	setp.eq.s32 	%p13, %r617, 0;
	@%p13 bra 	$L__BB0_24;
	ld.global.u32 	%r618, [%rd6+160];
	xor.b32  	%r935, %r935, %r618;
	ld.global.u32 	%r619, [%rd6+164];
	xor.b32  	%r934, %r934, %r619;
	ld.global.u32 	%r620, [%rd6+168];
	xor.b32  	%r933, %r933, %r620;
	ld.global.u32 	%r621, [%rd6+172];
	xor.b32  	%r932, %r932, %r621;
	ld.global.u32 	%r622, [%rd6+176];
	xor.b32  	%r931, %r931, %r622;
$L__BB0_24:
	and.b32  	%r624, %r558, 512;
	setp.eq.s32 	%p14, %r624, 0;
	@%p14 bra 	$L__BB0_26;
	ld.global.u32 	%r625, [%rd6+180];
	xor.b32  	%r935, %r935, %r625;
	ld.global.u32 	%r626, [%rd6+184];
	xor.b32  	%r934, %r934, %r626;
	ld.global.u32 	%r627, [%rd6+188];
	xor.b32  	%r933, %r933, %r627;
	ld.global.u32 	%r628, [%rd6+192];
	xor.b32  	%r932, %r932, %r628;
	ld.global.u32 	%r629, [%rd6+196];
	xor.b32  	%r931, %r931, %r629;
$L__BB0_26:
	and.b32  	%r631, %r558, 1024;
	setp.eq.s32 	%p15, %r631, 0;
	@%p15 bra 	$L__BB0_28;
	ld.global.u32 	%r632, [%rd6+200];
	xor.b32  	%r935, %r935, %r632;
	ld.global.u32 	%r633, [%rd6+204];
	xor.b32  	%r934, %r934, %r633;
	ld.global.u32 	%r634, [%rd6+208];
	xor.b32  	%r933, %r933, %r634;
	ld.global.u32 	%r635, [%rd6+212];
	xor.b32  	%r932, %r932, %r635;
	ld.global.u32 	%r636, [%rd6+216];
	xor.b32  	%r931, %r931, %r636;
$L__BB0_28:
	and.b32  	%r638, %r558, 2048;
	setp.eq.s32 	%p16, %r638, 0;
	@%p16 bra 	$L__BB0_30;
	ld.global.u32 	%r639, [%rd6+220];
	xor.b32  	%r935, %r935, %r639;
	ld.global.u32 	%r640, [%rd6+224];
	xor.b32  	%r934, %r934, %r640;
	ld.global.u32 	%r641, [%rd6+228];
	xor.b32  	%r933, %r933, %r641;
	ld.global.u32 	%r642, [%rd6+232];
	xor.b32  	%r932, %r932, %r642;
	ld.global.u32 	%r643, [%rd6+236];
	xor.b32  	%r931, %r931, %r643;
$L__BB0_30:
	and.b32  	%r645, %r558, 4096;
	setp.eq.s32 	%p17, %r645, 0;
	@%p17 bra 	$L__BB0_32;
	ld.global.u32 	%r646, [%rd6+240];
	xor.b32  	%r935, %r935, %r646;
	ld.global.u32 	%r647, [%rd6+244];
	xor.b32  	%r934, %r934, %r647;
	ld.global.u32 	%r648, [%rd6+248];
	xor.b32  	%r933, %r933, %r648;
	ld.global.u32 	%r649, [%rd6+252];
	xor.b32  	%r932, %r932, %r649;
	ld.global.u32 	%r650, [%rd6+256];
	xor.b32  	%r931, %r931, %r650;
$L__BB0_32:
	and.b32  	%r652, %r558, 8192;
	setp.eq.s32 	%p18, %r652, 0;
	@%p18 bra 	$L__BB0_34;
	ld.global.u32 	%r653, [%rd6+260];
	xor.b32  	%r935, %r935, %r653;
	ld.global.u32 	%r654, [%rd6+264];
	xor.b32  	%r934, %r934, %r654;
	ld.global.u32 	%r655, [%rd6+268];
	xor.b32  	%r933, %r933, %r655;
	ld.global.u32 	%r656, [%rd6+272];
	xor.b32  	%r932, %r932, %r656;
	ld.global.u32 	%r657, [%rd6+276];
	xor.b32  	%r931, %r931, %r657;
$L__BB0_34:
	and.b32  	%r659, %r558, 16384;
	setp.eq.s32 	%p19, %r659, 0;
	@%p19 bra 	$L__BB0_36;
	ld.global.u32 	%r660, [%rd6+280];
	xor.b32  	%r935, %r935, %r660;
	ld.global.u32 	%r661, [%rd6+284];
	xor.b32  	%r934, %r934, %r661;
	ld.global.u32 	%r662, [%rd6+288];
	xor.b32  	%r933, %r933, %r662;
	ld.global.u32 	%r663, [%rd6+292];
	xor.b32  	%r932, %r932, %r663;
	ld.global.u32 	%r664, [%rd6+296];
	xor.b32  	%r931, %r931, %r664;
$L__BB0_36:
	and.b32  	%r666, %r558, 32768;
	setp.eq.s32 	%p20, %r666, 0;
	@%p20 bra 	$L__BB0_38;
	ld.global.u32 	%r667, [%rd6+300];
	xor.b32  	%r935, %r935, %r667;
	ld.global.u32 	%r668, [%rd6+304];
	xor.b32  	%r934, %r934, %r668;
	ld.global.u32 	%r669, [%rd6+308];
	xor.b32  	%r933, %r933, %r669;
	ld.global.u32 	%r670, [%rd6+312];
	xor.b32  	%r932, %r932, %r670;
	ld.global.u32 	%r671, [%rd6+316];
	xor.b32  	%r931, %r931, %r671;
$L__BB0_38:
	add.s32 	%r930, %r930, 16;
	setp.ne.s32 	%p21, %r930, 32;
	@%p21 bra 	$L__BB0_6;
	mad.lo.s32 	%r672, %r924, -31, %r15;
	add.s32 	%r924, %r672, 1;
	setp.ne.s32 	%p22, %r924, 5;
	@%p22 bra 	$L__BB0_5;
	st.local.u32 	[%rd1+4], %r935;
	st.local.v2.u32 	[%rd1+8], {%r934, %r933};
	st.local.v2.u32 	[%rd1+16], {%r932, %r931};
	setp.eq.s64 	%p23, %rd4, 1;
	@%p23 bra 	$L__BB0_115;
	mov.b32 	%r931, 0;
	mov.u32 	%r1024, %r931;
	mov.u32 	%r1025, %r931;
	mov.u32 	%r1026, %r931;
	mov.u32 	%r935, %r931;
	mov.u32 	%r1016, %r931;
$L__BB0_42:
	mul.wide.u32 	%rd20, %r1016, 4;
	add.s64 	%rd21, %rd1, %rd20;
	ld.local.u32 	%r190, [%rd21+4];
	shl.b32 	%r191, %r1016, 5;
	mov.b32 	%r1022, 0;
$L__BB0_43:
	.pragma "nounroll";
	shr.u32 	%r675, %r190, %r1022;
	and.b32  	%r676, %r675, 1;
	setp.eq.b32 	%p24, %r676, 1;
	not.pred 	%p25, %p24;
	add.s32 	%r677, %r191, %r1022;
	mul.lo.s32 	%r678, %r677, 5;
	mul.wide.u32 	%rd22, %r678, 4;
	add.s64 	%rd7, %rd5, %rd22;
	@%p25 bra 	$L__BB0_45;
	ld.global.u32 	%r679, [%rd7];
	xor.b32  	%r935, %r935, %r679;
	ld.global.u32 	%r680, [%rd7+4];
	xor.b32  	%r1026, %r1026, %r680;
	ld.global.u32 	%r681, [%rd7+8];
	xor.b32  	%r1025, %r1025, %r681;
	ld.global.u32 	%r682, [%rd7+12];
	xor.b32  	%r1024, %r1024, %r682;
	ld.global.u32 	%r683, [%rd7+16];
	xor.b32  	%r931, %r931, %r683;
$L__BB0_45:
	and.b32  	%r685, %r675, 2;
	setp.eq.s32 	%p26, %r685, 0;
	@%p26 bra 	$L__BB0_47;
	ld.global.u32 	%r686, [%rd7+20];
	xor.b32  	%r935, %r935, %r686;
	ld.global.u32 	%r687, [%rd7+24];
	xor.b32  	%r1026, %r1026, %r687;
	ld.global.u32 	%r688, [%rd7+28];
	xor.b32  	%r1025, %r1025, %r688;
	ld.global.u32 	%r689, [%rd7+32];
	xor.b32  	%r1024, %r1024, %r689;
	ld.global.u32 	%r690, [%rd7+36];
	xor.b32  	%r931, %r931, %r690;
$L__BB0_47:
	and.b32  	%r692, %r675, 4;
	setp.eq.s32 	%p27, %r692, 0;
	@%p27 bra 	$L__BB0_49;
	ld.global.u32 	%r693, [%rd7+40];
	xor.b32  	%r935, %r935, %r693;
	ld.global.u32 	%r694, [%rd7+44];
	xor.b32  	%r1026, %r1026, %r694;
	ld.global.u32 	%r695, [%rd7+48];
	xor.b32  	%r1025, %r1025, %r695;
	ld.global.u32 	%r696, [%rd7+52];
	xor.b32  	%r1024, %r1024, %r696;
	ld.global.u32 	%r697, [%rd7+56];
	xor.b32  	%r931, %r931, %r697;
$L__BB0_49:
	and.b32  	%r699, %r675, 8;
	setp.eq.s32 	%p28, %r699, 0;
	@%p28 bra 	$L__BB0_51;
	ld.global.u32 	%r700, [%rd7+60];
	xor.b32  	%r935, %r935, %r700;
	ld.global.u32 	%r701, [%rd7+64];
	xor.b32  	%r1026, %r1026, %r701;
	ld.global.u32 	%r702, [%rd7+68];
	xor.b32  	%r1025, %r1025, %r702;
	ld.global.u32 	%r703, [%rd7+72];
	xor.b32  	%r1024, %r1024, %r703;
	ld.global.u32 	%r704, [%rd7+76];
	xor.b32  	%r931, %r931, %r704;
$L__BB0_51:
	and.b32  	%r706, %r675, 16;
	setp.eq.s32 	%p29, %r706, 0;
	@%p29 bra 	$L__BB0_53;
	ld.global.u32 	%r707, [%rd7+80];
	xor.b32  	%r935, %r935, %r707;
	ld.global.u32 	%r708, [%rd7+84];
	xor.b32  	%r1026, %r1026, %r708;
	ld.global.u32 	%r709, [%rd7+88];
	xor.b32  	%r1025, %r1025, %r709;
	ld.global.u32 	%r710, [%rd7+92];
	xor.b32  	%r1024, %r1024, %r710;
	ld.global.u32 	%r711, [%rd7+96];
	xor.b32  	%r931, %r931, %r711;
$L__BB0_53:
	and.b32  	%r713, %r675, 32;
	setp.eq.s32 	%p30, %r713, 0;
	@%p30 bra 	$L__BB0_55;
	ld.global.u32 	%r714, [%rd7+100];
	xor.b32  	%r935, %r935, %r714;
	ld.global.u32 	%r715, [%rd7+104];
	xor.b32  	%r1026, %r1026, %r715;
	ld.global.u32 	%r716, [%rd7+108];
	xor.b32  	%r1025, %r1025, %r716;
	ld.global.u32 	%r717, [%rd7+112];
	xor.b32  	%r1024, %r1024, %r717;
	ld.global.u32 	%r718, [%rd7+116];
	xor.b32  	%r931, %r931, %r718;
$L__BB0_55:
	and.b32  	%r720, %r675, 64;
	setp.eq.s32 	%p31, %r720, 0;
	@%p31 bra 	$L__BB0_57;
	ld.global.u32 	%r721, [%rd7+120];
	xor.b32  	%r935, %r935, %r721;
	ld.global.u32 	%r722, [%rd7+124];
	xor.b32  	%r1026, %r1026, %r722;
	ld.global.u32 	%r723, [%rd7+128];
	xor.b32  	%r1025, %r1025, %r723;
	ld.global.u32 	%r724, [%rd7+132];
	xor.b32  	%r1024, %r1024, %r724;
	ld.global.u32 	%r725, [%rd7+136];
	xor.b32  	%r931, %r931, %r725;
$L__BB0_57:
	and.b32  	%r727, %r675, 128;
	setp.eq.s32 	%p32, %r727, 0;
	@%p32 bra 	$L__BB0_59;
	ld.global.u32 	%r728, [%rd7+140];
	xor.b32  	%r935, %r935, %r728;
	ld.global.u32 	%r729, [%rd7+144];
	xor.b32  	%r1026, %r1026, %r729;
	ld.global.u32 	%r730, [%rd7+148];
	xor.b32  	%r1025, %r1025, %r730;
	ld.global.u32 	%r731, [%rd7+152];
	xor.b32  	%r1024, %r1024, %r731;
	ld.global.u32 	%r732, [%rd7+156];
	xor.b32  	%r931, %r931, %r732;
$L__BB0_59:
	and.b32  	%r734, %r675, 256;
	setp.eq.s32 	%p33, %r734, 0;
	@%p33 bra 	$L__BB0_61;
	ld.global.u32 	%r735, [%rd7+160];
	xor.b32  	%r935, %r935, %r735;
	ld.global.u32 	%r736, [%rd7+164];
	xor.b32  	%r1026, %r1026, %r736;
	ld.global.u32 	%r737, [%rd7+168];
	xor.b32  	%r1025, %r1025, %r737;
	ld.global.u32 	%r738, [%rd7+172];
	xor.b32  	%r1024, %r1024, %r738;
	ld.global.u32 	%r739, [%rd7+176];
	xor.b32  	%r931, %r931, %r739;
$L__BB0_61:
	and.b32  	%r741, %r675, 512;
	setp.eq.s32 	%p34, %r741, 0;
	@%p34 bra 	$L__BB0_63;
	ld.global.u32 	%r742, [%rd7+180];
	xor.b32  	%r935, %r935, %r742;
	ld.global.u32 	%r743, [%rd7+184];
	xor.b32  	%r1026, %r1026, %r743;
	ld.global.u32 	%r744, [%rd7+188];
	xor.b32  	%r1025, %r1025, %r744;
	ld.global.u32 	%r745, [%rd7+192];
	xor.b32  	%r1024, %r1024, %r745;
	ld.global.u32 	%r746, [%rd7+196];
	xor.b32  	%r931, %r931, %r746;
$L__BB0_63:
	and.b32  	%r748, %r675, 1024;
	setp.eq.s32 	%p35, %r748, 0;
	@%p35 bra 	$L__BB0_65;
	ld.global.u32 	%r749, [%rd7+200];
	xor.b32  	%r935, %r935, %r749;
	ld.global.u32 	%r750, [%rd7+204];
	xor.b32  	%r1026, %r1026, %r750;
	ld.global.u32 	%r751, [%rd7+208];
	xor.b32  	%r1025, %r1025, %r751;
	ld.global.u32 	%r752, [%rd7+212];
	xor.b32  	%r1024, %r1024, %r752;
	ld.global.u32 	%r753, [%rd7+216];
	xor.b32  	%r931, %r931, %r753;
$L__BB0_65:
	and.b32  	%r755, %r675, 2048;
	setp.eq.s32 	%p36, %r755, 0;
	@%p36 bra 	$L__BB0_67;
	ld.global.u32 	%r756, [%rd7+220];
	xor.b32  	%r935, %r935, %r756;
	ld.global.u32 	%r757, [%rd7+224];
	xor.b32  	%r1026, %r1026, %r757;
	ld.global.u32 	%r758, [%rd7+228];
	xor.b32  	%r1025, %r1025, %r758;
	ld.global.u32 	%r759, [%rd7+232];
	xor.b32  	%r1024, %r1024, %r759;
	ld.global.u32 	%r760, [%rd7+236];
	xor.b32  	%r931, %r931, %r760;
$L__BB0_67:
	and.b32  	%r762, %r675, 4096;
	setp.eq.s32 	%p37, %r762, 0;
	@%p37 bra 	$L__BB0_69;
	ld.global.u32 	%r763, [%rd7+240];
	xor.b32  	%r935, %r935, %r763;
	ld.global.u32 	%r764, [%rd7+244];
	xor.b32  	%r1026, %r1026, %r764;
	ld.global.u32 	%r765, [%rd7+248];
	xor.b32  	%r1025, %r1025, %r765;
	ld.global.u32 	%r766, [%rd7+252];
	xor.b32  	%r1024, %r1024, %r766;
	ld.global.u32 	%r767, [%rd7+256];
	xor.b32  	%r931, %r931, %r767;
$L__BB0_69:
	and.b32  	%r769, %r675, 8192;
	setp.eq.s32 	%p38, %r769, 0;
	@%p38 bra 	$L__BB0_71;
	ld.global.u32 	%r770, [%rd7+260];
	xor.b32  	%r935, %r935, %r770;
	ld.global.u32 	%r771, [%rd7+264];
	xor.b32  	%r1026, %r1026, %r771;
	ld.global.u32 	%r772, [%rd7+268];
	xor.b32  	%r1025, %r1025, %r772;
	ld.global.u32 	%r773, [%rd7+272];
	xor.b32  	%r1024, %r1024, %r773;
	ld.global.u32 	%r774, [%rd7+276];
	xor.b32  	%r931, %r931, %r774;
$L__BB0_71:
	and.b32  	%r776, %r675, 16384;
	setp.eq.s32 	%p39, %r776, 0;
	@%p39 bra 	$L__BB0_73;
	ld.global.u32 	%r777, [%rd7+280];
	xor.b32  	%r935, %r935, %r777;
	ld.global.u32 	%r778, [%rd7+284];
	xor.b32  	%r1026, %r1026, %r778;
	ld.global.u32 	%r779, [%rd7+288];
	xor.b32  	%r1025, %r1025, %r779;
	ld.global.u32 	%r780, [%rd7+292];
	xor.b32  	%r1024, %r1024, %r780;
	ld.global.u32 	%r781, [%rd7+296];
	xor.b32  	%r931, %r931, %r781;
$L__BB0_73:
	and.b32  	%r783, %r675, 32768;
	setp.eq.s32 	%p40, %r783, 0;
	@%p40 bra 	$L__BB0_75;
	ld.global.u32 	%r784, [%rd7+300];
	xor.b32  	%r935, %r935, %r784;
	ld.global.u32 	%r785, [%rd7+304];
	xor.b32  	%r1026, %r1026, %r785;
	ld.global.u32 	%r786, [%rd7+308];
	xor.b32  	%r1025, %r1025, %r786;
	ld.global.u32 	%r787, [%rd7+312];
	xor.b32  	%r1024, %r1024, %r787;
	ld.global.u32 	%r788, [%rd7+316];
	xor.b32  	%r931, %r931, %r788;
$L__BB0_75:
	add.s32 	%r1022, %r1022, 16;
	setp.ne.s32 	%p41, %r1022, 32;
	@%p41 bra 	$L__BB0_43;
	mad.lo.s32 	%r789, %r1016, -31, %r191;
	add.s32 	%r1016, %r789, 1;
	setp.ne.s32 	%p42, %r1016, 5;
	@%p42 bra 	$L__BB0_42;
	st.local.u32 	[%rd1+4], %r935;
	st.local.v2.u32 	[%rd1+8], {%r1026, %r1025};
	st.local.v2.u32 	[%rd1+16], {%r1024, %r931};
	setp.ne.s64 	%p43, %rd4, 3;
	@%p43 bra 	$L__BB0_115;
	mov.b32 	%r931, 0;
	mov.u32 	%r1116, %r931;
	mov.u32 	%r1117, %r931;
	mov.u32 	%r1118, %r931;
	mov.u32 	%r935, %r931;
	mov.u32 	%r1108, %r931;
$L__BB0_79:
	mul.wide.u32 	%rd23, %r1108, 4;
	add.s64 	%rd24, %rd1, %rd23;
	ld.local.u32 	%r366, [%rd24+4];
	shl.b32 	%r367, %r1108, 5;
	mov.b32 	%r1114, 0;
$L__BB0_80:
	.pragma "nounroll";
	shr.u32 	%r792, %r366, %r1114;
	and.b32  	%r793, %r792, 1;
	setp.eq.b32 	%p44, %r793, 1;
	not.pred 	%p45, %p44;
	add.s32 	%r794, %r367, %r1114;
	mul.lo.s32 	%r795, %r794, 5;
	mul.wide.u32 	%rd25, %r795, 4;
	add.s64 	%rd8, %rd5, %rd25;
	@%p45 bra 	$L__BB0_82;
	ld.global.u32 	%r796, [%rd8];
	xor.b32  	%r935, %r935, %r796;
	ld.global.u32 	%r797, [%rd8+4];
	xor.b32  	%r1118, %r1118, %r797;
	ld.global.u32 	%r798, [%rd8+8];
	xor.b32  	%r1117, %r1117, %r798;
	ld.global.u32 	%r799, [%rd8+12];
	xor.b32  	%r1116, %r1116, %r799;
	ld.global.u32 	%r800, [%rd8+16];
	xor.b32  	%r931, %r931, %r800;
$L__BB0_82:
	and.b32  	%r802, %r792, 2;
	setp.eq.s32 	%p46, %r802, 0;
	@%p46 bra 	$L__BB0_84;
	ld.global.u32 	%r803, [%rd8+20];
	xor.b32  	%r935, %r935, %r803;
	ld.global.u32 	%r804, [%rd8+24];
	xor.b32  	%r1118, %r1118, %r804;
	ld.global.u32 	%r805, [%rd8+28];
	xor.b32  	%r1117, %r1117, %r805;
	ld.global.u32 	%r806, [%rd8+32];
	xor.b32  	%r1116, %r1116, %r806;
	ld.global.u32 	%r807, [%rd8+36];
	xor.b32  	%r931, %r931, %r807;
$L__BB0_84:
	and.b32  	%r809, %r792, 4;
	setp.eq.s32 	%p47, %r809, 0;
	@%p47 bra 	$L__BB0_86;
	ld.global.u32 	%r810, [%rd8+40];
	xor.b32  	%r935, %r935, %r810;
	ld.global.u32 	%r811, [%rd8+44];
	xor.b32  	%r1118, %r1118, %r811;
	ld.global.u32 	%r812, [%rd8+48];
	xor.b32  	%r1117, %r1117, %r812;
	ld.global.u32 	%r813, [%rd8+52];
	xor.b32  	%r1116, %r1116, %r813;
	ld.global.u32 	%r814, [%rd8+56];
	xor.b32  	%r931, %r931, %r814;
$L__BB0_86:
	and.b32  	%r816, %r792, 8;
	setp.eq.s32 	%p48, %r816, 0;
	@%p48 bra 	$L__BB0_88;
	ld.global.u32 	%r817, [%rd8+60];
	xor.b32  	%r935, %r935, %r817;
	ld.global.u32 	%r818, [%rd8+64];
	xor.b32  	%r1118, %r1118, %r818;
	ld.global.u32 	%r819, [%rd8+68];
	xor.b32  	%r1117, %r1117, %r819;
	ld.global.u32 	%r820, [%rd8+72];
	xor.b32  	%r1116, %r1116, %r820;
	ld.global.u32 	%r821, [%rd8+76];
	xor.b32  	%r931, %r931, %r821;
$L__BB0_88:
	and.b32  	%r823, %r792, 16;
	setp.eq.s32 	%p49, %r823, 0;
	@%p49 bra 	$L__BB0_90;
	ld.global.u32 	%r824, [%rd8+80];
	xor.b32  	%r935, %r935, %r824;
	ld.global.u32 	%r825, [%rd8+84];
	xor.b32  	%r1118, %r1118, %r825;
	ld.global.u32 	%r826, [%rd8+88];
	xor.b32  	%r1117, %r1117, %r826;
	ld.global.u32 	%r827, [%rd8+92];
	xor.b32  	%r1116, %r1116, %r827;
	ld.global.u32 	%r828, [%rd8+96];
	xor.b32  	%r931, %r931, %r828;
$L__BB0_90:
	and.b32  	%r830, %r792, 32;
	setp.eq.s32 	%p50, %r830, 0;
	@%p50 bra 	$L__BB0_92;
	ld.global.u32 	%r831, [%rd8+100];
	xor.b32  	%r935, %r935, %r831;
	ld.global.u32 	%r832, [%rd8+104];
	xor.b32  	%r1118, %r1118, %r832;
	ld.global.u32 	%r833, [%rd8+108];
	xor.b32  	%r1117, %r1117, %r833;
	ld.global.u32 	%r834, [%rd8+112];
	xor.b32  	%r1116, %r1116, %r834;
	ld.global.u32 	%r835, [%rd8+116];
	xor.b32  	%r931, %r931, %r835;
$L__BB0_92:
	and.b32  	%r837, %r792, 64;
	setp.eq.s32 	%p51, %r837, 0;
	@%p51 bra 	$L__BB0_94;
	ld.global.u32 	%r838, [%rd8+120];
	xor.b32  	%r935, %r935, %r838;
	ld.global.u32 	%r839, [%rd8+124];
	xor.b32  	%r1118, %r1118, %r839;
	ld.global.u32 	%r840, [%rd8+128];
	xor.b32  	%r1117, %r1117, %r840;
	ld.global.u32 	%r841, [%rd8+132];
	xor.b32  	%r1116, %r1116, %r841;
	ld.global.u32 	%r842, [%rd8+136];
	xor.b32  	%r931, %r931, %r842;
$L__BB0_94:
	and.b32  	%r844, %r792, 128;
	setp.eq.s32 	%p52, %r844, 0;
	@%p52 bra 	$L__BB0_96;
	ld.global.u32 	%r845, [%rd8+140];
	xor.b32  	%r935, %r935, %r845;
	ld.global.u32 	%r846, [%rd8+144];
	xor.b32  	%r1118, %r1118, %r846;
	ld.global.u32 	%r847, [%rd8+148];
	xor.b32  	%r1117, %r1117, %r847;
	ld.global.u32 	%r848, [%rd8+152];
	xor.b32  	%r1116, %r1116, %r848;
	ld.global.u32 	%r849, [%rd8+156];
	xor.b32  	%r931, %r931, %r849;
$L__BB0_96:
	and.b32  	%r851, %r792, 256;
	setp.eq.s32 	%p53, %r851, 0;
	@%p53 bra 	$L__BB0_98;
	ld.global.u32 	%r852, [%rd8+160];
	xor.b32  	%r935, %r935, %r852;
	ld.global.u32 	%r853, [%rd8+164];
	xor.b32  	%r1118, %r1118, %r853;
	ld.global.u32 	%r854, [%rd8+168];
	xor.b32  	%r1117, %r1117, %r854;
	ld.global.u32 	%r855, [%rd8+172];
	xor.b32  	%r1116, %r1116, %r855;
	ld.global.u32 	%r856, [%rd8+176];
	xor.b32  	%r931, %r931, %r856;
$L__BB0_98:
	and.b32  	%r858, %r792, 512;
	setp.eq.s32 	%p54, %r858, 0;
	@%p54 bra 	$L__BB0_100;
	ld.global.u32 	%r859, [%rd8+180];
	xor.b32  	%r935, %r935, %r859;
	ld.global.u32 	%r860, [%rd8+184];
	xor.b32  	%r1118, %r1118, %r860;
	ld.global.u32 	%r861, [%rd8+188];
	xor.b32  	%r1117, %r1117, %r861;
	ld.global.u32 	%r862, [%rd8+192];
	xor.b32  	%r1116, %r1116, %r862;
	ld.global.u32 	%r863, [%rd8+196];
	xor.b32  	%r931, %r931, %r863;
$L__BB0_100:
	and.b32  	%r865, %r792, 1024;
	setp.eq.s32 	%p55, %r865, 0;
	@%p55 bra 	$L__BB0_102;
	ld.global.u32 	%r866, [%rd8+200];
	xor.b32  	%r935, %r935, %r866;
	ld.global.u32 	%r867, [%rd8+204];
	xor.b32  	%r1118, %r1118, %r867;
	ld.global.u32 	%r868, [%rd8+208];
	xor.b32  	%r1117, %r1117, %r868;
	ld.global.u32 	%r869, [%rd8+212];
	xor.b32  	%r1116, %r1116, %r869;
	ld.global.u32 	%r870, [%rd8+216];
	xor.b32  	%r931, %r931, %r870;
$L__BB0_102:
	and.b32  	%r872, %r792, 2048;
	setp.eq.s32 	%p56, %r872, 0;
	@%p56 bra 	$L__BB0_104;
	ld.global.u32 	%r873, [%rd8+220];
	xor.b32  	%r935, %r935, %r873;
	ld.global.u32 	%r874, [%rd8+224];
	xor.b32  	%r1118, %r1118, %r874;
	ld.global.u32 	%r875, [%rd8+228];
	xor.b32  	%r1117, %r1117, %r875;
	ld.global.u32 	%r876, [%rd8+232];
	xor.b32  	%r1116, %r1116, %r876;
	ld.global.u32 	%r877, [%rd8+236];
	xor.b32  	%r931, %r931, %r877;
$L__BB0_104:
	and.b32  	%r879, %r792, 4096;
	setp.eq.s32 	%p57, %r879, 0;
	@%p57 bra 	$L__BB0_106;
	ld.global.u32 	%r880, [%rd8+240];
	xor.b32  	%r935, %r935, %r880;
	ld.global.u32 	%r881, [%rd8+244];
	xor.b32  	%r1118, %r1118, %r881;
	ld.global.u32 	%r882, [%rd8+248];
	xor.b32  	%r1117, %r1117, %r882;
	ld.global.u32 	%r883, [%rd8+252];
	xor.b32  	%r1116, %r1116, %r883;
	ld.global.u32 	%r884, [%rd8+256];
	xor.b32  	%r931, %r931, %r884;
$L__BB0_106:
	and.b32  	%r886, %r792, 8192;
	setp.eq.s32 	%p58, %r886, 0;
	@%p58 bra 	$L__BB0_108;
	ld.global.u32 	%r887, [%rd8+260];
	xor.b32  	%r935, %r935, %r887;
	ld.global.u32 	%r888, [%rd8+264];
	xor.b32  	%r1118, %r1118, %r888;
	ld.global.u32 	%r889, [%rd8+268];
	xor.b32  	%r1117, %r1117, %r889;
	ld.global.u32 	%r890, [%rd8+272];
	xor.b32  	%r1116, %r1116, %r890;
	ld.global.u32 	%r891, [%rd8+276];
	xor.b32  	%r931, %r931, %r891;
$L__BB0_108:
	and.b32  	%r893, %r792, 16384;
	setp.eq.s32 	%p59, %r893, 0;
	@%p59 bra 	$L__BB0_110;
	ld.global.u32 	%r894, [%rd8+280];
	xor.b32  	%r935, %r935, %r894;
	ld.global.u32 	%r895, [%rd8+284];
	xor.b32  	%r1118, %r1118, %r895;
	ld.global.u32 	%r896, [%rd8+288];
	xor.b32  	%r1117, %r1117, %r896;
	ld.global.u32 	%r897, [%rd8+292];
	xor.b32  	%r1116, %r1116, %r897;
	ld.global.u32 	%r898, [%rd8+296];
	xor.b32  	%r931, %r931, %r898;
$L__BB0_110:
	and.b32  	%r900, %r792, 32768;
	setp.eq.s32 	%p60, %r900, 0;
	@%p60 bra 	$L__BB0_112;
	ld.global.u32 	%r901, [%rd8+300];
	xor.b32  	%r935, %r935, %r901;
	ld.global.u32 	%r902, [%rd8+304];
	xor.b32  	%r1118, %r1118, %r902;
	ld.global.u32 	%r903, [%rd8+308];
	xor.b32  	%r1117, %r1117, %r903;
	ld.global.u32 	%r904, [%rd8+312];
	xor.b32  	%r1116, %r1116, %r904;
	ld.global.u32 	%r905, [%rd8+316];
	xor.b32  	%r931, %r931, %r905;
$L__BB0_112:
	add.s32 	%r1114, %r1114, 16;
	setp.ne.s32 	%p61, %r1114, 32;
	@%p61 bra 	$L__BB0_80;
	mad.lo.s32 	%r906, %r1108, -31, %r367;
	add.s32 	%r1108, %r906, 1;
	setp.ne.s32 	%p62, %r1108, 5;
	@%p62 bra 	$L__BB0_79;
	st.local.u32 	[%rd1+4], %r935;
	st.local.v2.u32 	[%rd1+8], {%r1118, %r1117};
	st.local.v2.u32 	[%rd1+16], {%r1116, %r931};
$L__BB0_115:
	shr.u64 	%rd34, %rd3, 2;
	add.s32 	%r918, %r918, 1;
	setp.gt.u64 	%p63, %rd3, 3;
	@%p63 bra 	$L__BB0_3;
$L__BB0_116:
	ld.param.u64 	%rd33, [_Z19dropout_mask_kernelPfS_PKfffiy_param_0];
	shr.u32 	%r907, %r935, 2;
	xor.b32  	%r908, %r907, %r935;
	shl.b32 	%r909, %r931, 4;
	shl.b32 	%r910, %r908, 1;
	xor.b32  	%r911, %r910, %r909;
	xor.b32  	%r912, %r911, %r908;
	xor.b32  	%r913, %r912, %r931;
	add.s32 	%r914, %r2, %r913;
	add.s32 	%r915, %r914, 362437;
	cvt.rn.f32.u32 	%f3, %r915;
	fma.rn.f32 	%f4, %f3, 0f2F800000, 0f2F000000;
	setp.lt.f32 	%p64, %f4, %f1;
	selp.f32 	%f5, 0f00000000, %f2, %p64;
	cvta.to.global.u64 	%rd26, %rd11;
	shl.b64 	%rd27, %rd2, 2;
	add.s64 	%rd28, %rd26, %rd27;
	st.global.f32 	[%rd28], %f5;
	cvta.to.global.u64 	%rd29, %rd12;
	add.s64 	%rd30, %rd29, %rd27;
	ld.global.f32 	%f6, [%rd30];
	mul.f32 	%f7, %f6, %f5;
	cvta.to.global.u64 	%rd31, %rd33;
	add.s64 	%rd32, %rd31, %rd27;
	st.global.f32 	[%rd32], %f7;
$L__BB0_117:
	ret;

}
	// .globl	_Z23dropout_backward_kernelPfS_PKfi
.visible .entry _Z23dropout_backward_kernelPfS_PKfi(
	.param .u64 .ptr .align 1 _Z23dropout_backward_kernelPfS_PKfi_param_0,
	.param .u64 .ptr .align 1 _Z23dropout_backward_kernelPfS_PKfi_param_1,
	.param .u64 .ptr .align 1 _Z23dropout_backward_kernelPfS_PKfi_param_2,
	.param .u32 _Z23dropout_backward_kernelPfS_PKfi_param_3
)
{
	.reg .pred 	%p<2>;
	.reg .b32 	%r<6>;
	.reg .b32 	%f<4>;
	.reg .b64 	%rd<11>;

	ld.param.u64 	%rd1, [_Z23dropout_backward_kernelPfS_PKfi_param_0];
	ld.param.u64 	%rd2, [_Z23dropout_backward_kernelPfS_PKfi_param_1];
	ld.param.u64 	%rd3, [_Z23dropout_backward_kernelPfS_PKfi_param_2];
	ld.param.u32 	%r2, [_Z23dropout_backward_kernelPfS_PKfi_param_3];
	mov.u32 	%r3, %ctaid.x;
	mov.u32 	%r4, %ntid.x;
	mov.u32 	%r5, %tid.x;
	mad.lo.s32 	%r1, %r3, %r4, %r5;
	setp.ge.s32 	%p1, %r1, %r2;
	@%p1 bra 	$L__BB1_2;
	cvta.to.global.u64 	%rd4, %rd2;
	cvta.to.global.u64 	%rd5, %rd3;
	cvta.to.global.u64 	%rd6, %rd1;
	mul.wide.s32 	%rd7, %r1, 4;
	add.s64 	%rd8, %rd4, %rd7;
	ld.global.f32 	%f1, [%rd8];
	add.s64 	%rd9, %rd5, %rd7;
	ld.global.f32 	%f2, [%rd9];
	mul.f32 	%f3, %f1, %f2;
	add.s64 	%rd10, %rd6, %rd7;
	st.global.f32 	[%rd10], %f3;
$L__BB1_2:
	ret;

}


// ===== COMPILED SASS (sm_100) =====

	.target	sm_100

	.elftype	@"ET_EXEC"


//--------------------- .note.nv.tkinfo           --------------------------
	.section	.note.nv.tkinfo,"",@"SHT_NOTE"
	.sectionflags	@"SHF_NOTE_NV_TKINFO"
	.tkinfo
        /*0018*/ 	.word	0x00000002
        /*0030*/ 	.string	""
        /*0030*/ 	.string	"ptxas"
        /*0030*/ 	.string	"Cuda compilation tools, release 13.0, V13.0.88"
        /*0030*/ 	.string	"Build cuda_13.0.r13.0/compiler.36424714_0"
        /*0030*/ 	.string	"-arch sm_100 -m 64 "



//--------------------- .note.nv.cuinfo           --------------------------
	.section	.note.nv.cuinfo,"",@"SHT_NOTE"
	.sectionflags	@"SHF_NOTE_NV_CUINFO"
        /*0018*/ 	.short	0x0002
        /*001a*/ 	.short	0x0064
        /*001c*/ 	.short	0x0082
	.zero		2


//--------------------- .nv.info                  --------------------------
	.section	.nv.info,"",@"SHT_CUDA_INFO"
	.align	4


	//----- nvinfo : EIATTR_REGCOUNT
	.align		4
        /*0000*/ 	.byte	0x04, 0x2f
        /*0002*/ 	.short	(.L_10 - .L_9)
	.align		4
.L_9:
        /*0004*/ 	.word	index@(_Z19dropout_mask_kernelPfS_PKfffiy)
        /*0008*/ 	.word	0x0000001f


	//----- nvinfo : EIATTR_FRAME_SIZE
	.align		4
.L_10:
        /*000c*/ 	.byte	0x04, 0x11
        /*000e*/ 	.short	(.L_12 - .L_11)
	.align		4
.L_11:
        /*0010*/ 	.word	index@(_Z19dropout_mask_kernelPfS_PKfffiy)
        /*0014*/ 	.word	0x00000030


	//----- nvinfo : EIATTR_REGCOUNT
	.align		4
.L_12:
        /*0018*/ 	.byte	0x04, 0x2f
        /*001a*/ 	.short	(.L_14 - .L_13)
	.align		4
.L_13:
        /*001c*/ 	.word	index@(_Z23dropout_backward_kernelPfS_PKfi)
        /*0020*/ 	.word	0x0000000c


	//----- nvinfo : EIATTR_FRAME_SIZE
	.align		4
.L_14:
        /*0024*/ 	.byte	0x04, 0x11
        /*0026*/ 	.short	(.L_16 - .L_15)
	.align		4
.L_15:
        /*0028*/ 	.word	index@(_Z23dropout_backward_kernelPfS_PKfi)
        /*002c*/ 	.word	0x00000000


	//----- nvinfo : EIATTR_MIN_STACK_SIZE
	.align		4
.L_16:
        /*0030*/ 	.byte	0x04, 0x12
        /*0032*/ 	.short	(.L_18 - .L_17)
	.align		4
.L_17:
        /*0034*/ 	.word	index@(_Z23dropout_backward_kernelPfS_PKfi)
        /*0038*/ 	.word	0x00000000


	//----- nvinfo : EIATTR_MIN_STACK_SIZE
	.align		4
.L_18:
        /*003c*/ 	.byte	0x04, 0x12
        /*003e*/ 	.short	(.L_20 - .L_19)
	.align		4
.L_19:
        /*0040*/ 	.word	index@(_Z19dropout_mask_kernelPfS_PKfffiy)
        /*0044*/ 	.word	0x00000030
.L_20:


//--------------------- .nv.compat                --------------------------
	.section	.nv.compat,"",@"SHT_CUDA_COMPAT_INFO"
	.align	4
        /*0000*/ 	.byte	0x02, 0x09, 0x00, 0x00, 0x02, 0x02, 0x01, 0x00, 0x02, 0x05, 0x05, 0x00, 0x03, 0x07, 0x01, 0x01
        /*0010*/ 	.byte	0x02, 0x03, 0x00, 0x00, 0x02, 0x06, 0x01, 0x00, 0x04, 0x0b, 0x08, 0x00, 0x09, 0x00, 0x00, 0x00
        /*0020*/ 	.byte	0x00, 0x00, 0x00, 0x00


//--------------------- .nv.info._Z23dropout_backward_kernelPfS_PKfi --------------------------
	.section	.nv.info._Z23dropout_backward_kernelPfS_PKfi,"",@"SHT_CUDA_INFO"
	.sectionflags	@""
	.align	4


	//----- nvinfo : EIATTR_CUDA_API_VERSION
	.align		4
        /*0000*/ 	.byte	0x04, 0x37
        /*0002*/ 	.short	(.L_22 - .L_21)
.L_21:
        /*0004*/ 	.word	0x00000082


	//----- nvinfo : EIATTR_KPARAM_INFO
	.align		4
.L_22:
        /*0008*/ 	.byte	0x04, 0x17
        /*000a*/ 	.short	(.L_24 - .L_23)
.L_23:
        /*000c*/ 	.word	0x00000000
        /*0010*/ 	.short	0x0003
        /*0012*/ 	.short	0x0018
        /*0014*/ 	.byte	0x00, 0xf0, 0x11, 0x00


	//----- nvinfo : EIATTR_KPARAM_INFO
	.align		4
.L_24:
        /*0018*/ 	.byte	0x04, 0x17
        /*001a*/ 	.short	(.L_26 - .L_25)
.L_25:
        /*001c*/ 	.word	0x00000000
        /*0020*/ 	.short	0x0002
        /*0022*/ 	.short	0x0010
        /*0024*/ 	.byte	0x00, 0xf5, 0x21, 0x00


	//----- nvinfo : EIATTR_KPARAM_INFO
	.align		4
.L_26:
        /*0028*/ 	.byte	0x04, 0x17
        /*002a*/ 	.short	(.L_28 - .L_27)
.L_27:
        /*002c*/ 	.word	0x00000000
        /*0030*/ 	.short	0x0001
        /*0032*/ 	.short	0x0008
        /*0034*/ 	.byte	0x00, 0xf5, 0x21, 0x00


	//----- nvinfo : EIATTR_KPARAM_INFO
	.align		4
.L_28:
        /*0038*/ 	.byte	0x04, 0x17
        /*003a*/ 	.short	(.L_30 - .L_29)
.L_29:
        /*003c*/ 	.word	0x00000000
        /*0040*/ 	.short	0x0000
        /*0042*/ 	.short	0x0000
        /*0044*/ 	.byte	0x00, 0xf5, 0x21, 0x00


	//----- nvinfo : EIATTR_SPARSE_MMA_MASK
	.align		4
.L_30:
        /*0048*/ 	.byte	0x03, 0x50
        /*004a*/ 	.short	0x0000


	//----- nvinfo : EIATTR_MAXREG_COUNT
	.align		4
        /*004c*/ 	.byte	0x03, 0x1b
        /*004e*/ 	.short	0x00ff


	//----- nvinfo : EIATTR_MERCURY_ISA_VERSION
	.align		4
        /*0050*/ 	.byte	0x03, 0x5f
        /*0052*/ 	.short	0x0101


	//----- nvinfo : EIATTR_VRC_CTA_INIT_COUNT
	.align		4
        /*0054*/ 	.byte	0x02, 0x4a
	.zero		1
	.zero		1


	//----- nvinfo : EIATTR_EXIT_INSTR_OFFSETS
	.align		4
        /*0058*/ 	.byte	0x04, 0x1c
        /*005a*/ 	.short	(.L_32 - .L_31)


	//   ....[0]....
.L_31:
        /*005c*/ 	.word	0x00000070


	//   ....[1]....
        /*0060*/ 	.word	0x00000130


	//----- nvinfo : EIATTR_CBANK_PARAM_SIZE
	.align		4
.L_32:
        /*0064*/ 	.byte	0x03, 0x19
        /*0066*/ 	.short	0x001c


	//----- nvinfo : EIATTR_PARAM_CBANK
	.align		4
        /*0068*/ 	.byte	0x04, 0x0a
        /*006a*/ 	.short	(.L_34 - .L_33)
	.align		4
.L_33:
        /*006c*/ 	.word	index@(.nv.constant0._Z23dropout_backward_kernelPfS_PKfi)
        /*0070*/ 	.short	0x0380
        /*0072*/ 	.short	0x001c


	//----- nvinfo : EIATTR_SW_WAR
	.align		4
.L_34:
        /*0074*/ 	.byte	0x04, 0x36
        /*0076*/ 	.short	(.L_36 - .L_35)
.L_35:
        /*0078*/ 	.word	0x00000008
.L_36:


//--------------------- .nv.info._Z19dropout_mask_kernelPfS_PKfffiy --------------------------
	.section	.nv.info._Z19dropout_mask_kernelPfS_PKfffiy,"",@"SHT_CUDA_INFO"
	.sectionflags	@""
	.align	4


	//----- nvinfo : EIATTR_CUDA_API_VERSION
	.align		4
        /*0000*/ 	.byte	0x04, 0x37
        /*0002*/ 	.short	(.L_38 - .L_37)
.L_37:
        /*0004*/ 	.word	0x00000082


	//----- nvinfo : EIATTR_KPARAM_INFO
	.align		4
.L_38:
        /*0008*/ 	.byte	0x04, 0x17
        /*000a*/ 	.short	(.L_40 - .L_39)
.L_39:
        /*000c*/ 	.word	0x00000000
        /*0010*/ 	.short	0x0006
        /*0012*/ 	.short	0x0028
        /*0014*/ 	.byte	0x00, 0xf0, 0x21, 0x00


	//----- nvinfo : EIATTR_KPARAM_INFO
	.align		4
.L_40:
        /*0018*/ 	.byte	0x04, 0x17
        /*001a*/ 	.short	(.L_42 - .L_41)
.L_41:
        /*001c*/ 	.word	0x00000000
        /*0020*/ 	.short	0x0005
        /*0022*/ 	.short	0x0020
        /*0024*/ 	.byte	0x00, 0xf0, 0x11, 0x00


	//----- nvinfo : EIATTR_KPARAM_INFO
	.align		4
.L_42:
        /*0028*/ 	.byte	0x04, 0x17
        /*002a*/ 	.short	(.L_44 - .L_43)
.L_43:
        /*002c*/ 	.word	0x00000000
        /*0030*/ 	.short	0x0004
        /*0032*/ 	.short	0x001c
        /*0034*/ 	.byte	0x00, 0xf0, 0x11, 0x00


	//----- nvinfo : EIATTR_KPARAM_INFO
	.align		4
.L_44:
        /*0038*/ 	.byte	0x04, 0x17
        /*003a*/ 	.short	(.L_46 - .L_45)
.L_45:
        /*003c*/ 	.word	0x00000000
        /*0040*/ 	.short	0x0003
        /*0042*/ 	.short	0x0018
        /*0044*/ 	.byte	0x00, 0xf0, 0x11, 0x00


	//----- nvinfo : EIATTR_KPARAM_INFO
	.align		4
.L_46:
        /*0048*/ 	.byte	0x04, 0x17
        /*004a*/ 	.short	(.L_48 - .L_47)
.L_47:
        /*004c*/ 	.word	0x00000000
        /*0050*/ 	.short	0x0002
        /*0052*/ 	.short	0x0010
        /*0054*/ 	.byte	0x00, 0xf5, 0x21, 0x00


	//----- nvinfo : EIATTR_KPARAM_INFO
	.align		4
.L_48:
        /*0058*/ 	.byte	0x04, 0x17
        /*005a*/ 	.short	(.L_50 - .L_49)
.L_49:
        /*005c*/ 	.word	0x00000000
        /*0060*/ 	.short	0x0001
        /*0062*/ 	.short	0x0008
        /*0064*/ 	.byte	0x00, 0xf5, 0x21, 0x00


	//----- nvinfo : EIATTR_KPARAM_INFO
	.align		4
.L_50:
        /*0068*/ 	.byte	0x04, 0x17
        /*006a*/ 	.short	(.L_52 - .L_51)
.L_51:
        /*006c*/ 	.word	0x00000000
        /*0070*/ 	.short	0x0000
        /*0072*/ 	.short	0x0000
        /*0074*/ 	.byte	0x00, 0xf5, 0x21, 0x00


	//----- nvinfo : EIATTR_SPARSE_MMA_MASK
	.align		4
.L_52:
        /*0078*/ 	.byte	0x03, 0x50
        /*007a*/ 	.short	0x0000


	//----- nvinfo : EIATTR_MAXREG_COUNT
	.align		4
        /*007c*/ 	.byte	0x03, 0x1b
        /*007e*/ 	.short	0x00ff


	//----- nvinfo : EIATTR_MERCURY_ISA_VERSION
	.align		4
        /*0080*/ 	.byte	0x03, 0x5f
        /*0082*/ 	.short	0x0101


	//----- nvinfo : EIATTR_VRC_CTA_INIT_COUNT
	.align		4
        /*0084*/ 	.byte	0x02, 0x4a
	.zero		1
	.zero		1


	//----- nvinfo : EIATTR_EXIT_INSTR_OFFSETS
	.align		4
        /*0088*/ 	.byte	0x04, 0x1c
        /*008a*/ 	.short	(.L_54 - .L_53)


	//   ....[0]....
.L_53:
        /*008c*/ 	.word	0x00000080


	//   ....[1]....
        /*0090*/ 	.word	0x000028d0


	//----- nvinfo : EIATTR_CRS_STACK_SIZE
	.align		4
.L_54:
        /*0094*/ 	.byte	0x04, 0x1e
        /*0096*/ 	.short	(.L_56 - .L_55)
.L_55:
        /*0098*/ 	.word	0x00000000


	//----- nvinfo : EIATTR_CBANK_PARAM_SIZE
	.align		4
.L_56:
        /*009c*/ 	.byte	0x03, 0x19
        /*009e*/ 	.short	0x0030


	//----- nvinfo : EIATTR_PARAM_CBANK
	.align		4
        /*00a0*/ 	.byte	0x04, 0x0a
        /*00a2*/ 	.short	(.L_58 - .L_57)
	.align		4
.L_57:
        /*00a4*/ 	.word	index@(.nv.constant0._Z19dropout_mask_kernelPfS_PKfffiy)
        /*00a8*/ 	.short	0x0380
        /*00aa*/ 	.short	0x0030


	//----- nvinfo : EIATTR_SW_WAR
	.align		4
.L_58:
        /*00ac*/ 	.byte	0x04, 0x36
        /*00ae*/ 	.short	(.L_60 - .L_59)
.L_59:
        /*00b0*/ 	.word	0x00000008
.L_60:


//--------------------- .nv.callgraph             --------------------------
	.section	.nv.callgraph,"",@"SHT_CUDA_CALLGRAPH"
	.align	4
	.sectionentsize	8
	.align		4
        /*0000*/ 	.word	0x00000000
	.align		4
        /*0004*/ 	.word	0xffffffff
	.align		4
        /*0008*/ 	.word	0x00000000
	.align		4
        /*000c*/ 	.word	0xfffffffe
	.align		4
        /*0010*/ 	.word	0x00000000
	.align		4
        /*0014*/ 	.word	0xfffffffd
	.align		4
        /*0018*/ 	.word	0x00000000
	.align		4
        /*001c*/ 	.word	0xfffffffc


//--------------------- .nv.constant4             --------------------------
	.section	.nv.constant4,"a",@progbits
	.align	8
	.align		8
.nv.constant4:
        /*0000*/ 	.dword	precalc_xorwow_matrix
	.align		8
        /*0008*/ 	.dword	precalc_xorwow_offset_matrix
	.align		8
        /*0010*/ 	.dword	mrg32k3aM1
	.align		8
        /*0018*/ 	.dword	mrg32k3aM2
	.align		8
        /*0020*/ 	.dword	mrg32k3aM1SubSeq
	.align		8
        /*0028*/ 	.dword	mrg32k3aM2SubSeq
	.align		8
        /*0030*/ 	.dword	mrg32k3aM1Seq
	.align		8
        /*0038*/ 	.dword	mrg32k3aM2Seq


//--------------------- .nv.constant3             --------------------------
	.section	.nv.constant3,"a",@progbits
	.align	8
.nv.constant3:
	.type		__cr_lgamma_table,@object
	.size		__cr_lgamma_table,(.L_8 - __cr_lgamma_table)
__cr_lgamma_table:
        /*0000*/ 	.byte	0x00, 0x00, 0x00, 0x00, 0x00, 0x00, 0x00, 0x00, 0x00, 0x00, 0x00, 0x00, 0x00, 0x00, 0x00, 0x00
        /*0010*/ 	.byte	0xef, 0x39, 0xfa, 0xfe, 0x42, 0x2e, 0xe6, 0x3f, 0x02, 0x20, 0x2a, 0xfa, 0x0b, 0xab, 0xfc, 0x3f
        /*0020*/ 	.byte	0xf9, 0x2c, 0x92, 0x7c, 0xa7, 0x6c, 0x09, 0x40, 0xc9, 0x79, 0x44, 0x3c, 0x64, 0x26, 0x13, 0x40
        /*0030*/ 	.byte	0xca, 0x01, 0xcf, 0x3a, 0x27, 0x51, 0x1a, 0x40, 0x30, 0xcc, 0x2d, 0xf3, 0xe1, 0x0c, 0x21, 0x40
        /*0040*/ 	.byte	0x0d, 0xb7, 0xfc, 0x82, 0x8e, 0x35, 0x25, 0x40
.L_8:


//--------------------- .text._Z23dropout_backward_kernelPfS_PKfi --------------------------
	.section	.text._Z23dropout_backward_kernelPfS_PKfi,"ax",@progbits
	.align	128
        .global         _Z23dropout_backward_kernelPfS_PKfi
        .type           _Z23dropout_backward_kernelPfS_PKfi,@function
        .size           _Z23dropout_backward_kernelPfS_PKfi,(.L_x_13 - _Z23dropout_backward_kernelPfS_PKfi)
        .other          _Z23dropout_backward_kernelPfS_PKfi,@"STO_CUDA_ENTRY STV_DEFAULT"
_Z23dropout_backward_kernelPfS_PKfi:
.text._Z23dropout_backward_kernelPfS_PKfi:
[----:B------:R-:W-:Y:S01]  /*0000*/  LDC R1, c[0x0][0x37c] ;  /* 0x0000df00ff017b82 */ /* 0x000fe20000000800 */
[----:B------:R-:W0:Y:S07]  /*0010*/  S2R R0, SR_TID.X ;  /* 0x0000000000007919 */ /* 0x000e2e0000002100 */
[----:B------:R-:W0:Y:S01]  /*0020*/  S2UR UR4, SR_CTAID.X ;  /* 0x00000000000479c3 */ /* 0x000e220000002500 */
[----:B------:R-:W1:Y:S07]  /*0030*/  LDCU UR5, c[0x0][0x398] ;  /* 0x00007300ff0577ac */ /* 0x000e6e0008000800 */
[----:B------:R-:W0:Y:S02]  /*0040*/  LDC R9, c[0x0][0x360] ;  /* 0x0000d800ff097b82 */ /* 0x000e240000000800 */
[----:B0-----:R-:W-:-:S05]  /*0050*/  IMAD R9, R9, UR4, R0 ;  /* 0x0000000409097c24 */ /* 0x001fca000f8e0200 */
[----:B-1----:R-:W-:-:S13]  /*0060*/  ISETP.GE.AND P0, PT, R9, UR5, PT ;  /* 0x0000000509007c0c */ /* 0x002fda000bf06270 */
[----:B------:R-:W-:Y:S05]  /*0070*/  @P0 EXIT ;  /* 0x000000000000094d */ /* 0x000fea0003800000 */
[----:B------:R-:W0:Y:S01]  /*0080*/  LDC.64 R2, c[0x0][0x388] ;  /* 0x0000e200ff027b82 */ /* 0x000e220000000a00 */
[----:B------:R-:W1:Y:S07]  /*0090*/  LDCU.64 UR4, c[0x0][0x358] ;  /* 0x00006b00ff0477ac */ /* 0x000e6e0008000a00 */
[----:B------:R-:W2:Y:S08]  /*00a0*/  LDC.64 R4, c[0x0][0x390] ;  /* 0x0000e400ff047b82 */ /* 0x000eb00000000a00 */
[----:B------:R-:W3:Y:S01]  /*00b0*/  LDC.64 R6, c[0x0][0x380] ;  /* 0x0000e000ff067b82 */ /* 0x000ee20000000a00 */
[----:B0-----:R-:W-:-:S06]  /*00c0*/  IMAD.WIDE R2, R9, 0x4, R2 ;  /* 0x0000000409027825 */ /* 0x001fcc00078e0202 */
[----:B-1----:R-:W4:Y:S01]  /*00d0*/  LDG.E R2, desc[UR4][R2.64] ;  /* 0x0000000402027981 */ /* 0x002f22000c1e1900 */
[----:B--2---:R-:W-:-:S06]  /*00e0*/  IMAD.WIDE R4, R9, 0x4, R4 ;  /* 0x0000000409047825 */ /* 0x004fcc00078e0204 */
[----:B------:R-:W4:Y:S01]  /*00f0*/  LDG.E R5, desc[UR4][R4.64] ;  /* 0x0000000404057981 */ /* 0x000f22000c1e1900 */
[----:B---3--:R-:W-:-:S04]  /*0100*/  IMAD.WIDE R6, R9, 0x4, R6 ;  /* 0x0000000409067825 */ /* 0x008fc800078e0206 */
[----:B----4-:R-:W-:-:S05]  /*0110*/  FMUL R9, R2, R5 ;  /* 0x0000000502097220 */ /* 0x010fca0000400000 */
[----:B------:R-:W-:Y:S01]  /*0120*/  STG.E desc[UR4][R6.64], R9 ;  /* 0x0000000906007986 */ /* 0x000fe2000c101904 */
[----:B------:R-:W-:Y:S05]  /*0130*/  EXIT ;  /* 0x000000000000794d */ /* 0x000fea0003800000 */
.L_x_0:
[----:B------:R-:W-:-:S00]  /*0140*/  BRA `(.L_x_0) ;  /* 0xfffffffc00fc7947 */ /* 0x000fc0000383ffff */
[----:B------:R-:W-:-:S00]  /*0150*/  NOP ;  /* 0x0000000000007918 */ /* 0x000fc00000000000 */
        /* <DEDUP_REMOVED lines=10> */
.L_x_13:


//--------------------- .text._Z19dropout_mask_kernelPfS_PKfffiy --------------------------
	.section	.text._Z19dropout_mask_kernelPfS_PKfffiy,"ax",@progbits
	.align	128
        .global         _Z19dropout_mask_kernelPfS_PKfffiy
        .type           _Z19dropout_mask_kernelPfS_PKfffiy,@function
        .size           _Z19dropout_mask_kernelPfS_PKfffiy,(.L_x_14 - _Z19dropout_mask_kernelPfS_PKfffiy)
        .other          _Z19dropout_mask_kernelPfS_PKfffiy,@"STO_CUDA_ENTRY STV_DEFAULT"
_Z19dropout_mask_kernelPfS_PKfffiy:
.text._Z19dropout_mask_kernelPfS_PKfffiy:
[----:B------:R-:W0:Y:S01]  /*0000*/  LDC R1, c[0x0][0x37c] ;  /* 0x0000df00ff017b82 */ /* 0x000e220000000800 */
[----:B------:R-:W1:Y:S07]  /*0010*/  S2R R3, SR_TID.X ;  /* 0x0000000000037919 */ /* 0x000e6e0000002100 */
[----:B------:R-:W1:Y:S01]  /*0020*/  S2UR UR4, SR_CTAID.X ;  /* 0x00000000000479c3 */ /* 0x000e620000002500 */
[----:B------:R-:W2:Y:S01]  /*0030*/  LDCU UR5, c[0x0][0x3a0] ;  /* 0x00007400ff0577ac */ /* 0x000ea20008000800 */
[----:B0-----:R-:W-:-:S06]  /*0040*/  VIADD R1, R1, 0xffffffd0 ;  /* 0xffffffd001017836 */ /* 0x001fcc0000000000 */
[----:B------:R-:W1:Y:S02]  /*0050*/  LDC R10, c[0x0][0x360] ;  /* 0x0000d800ff0a7b82 */ /* 0x000e640000000800 */
[----:B-1----:R-:W-:-:S05]  /*0060*/  IMAD R10, R10, UR4, R3 ;  /* 0x000000040a0a7c24 */ /* 0x002fca000f8e0203 */
[----:B--2---:R-:W-:-:S13]  /*0070*/  ISETP.GE.AND P0, PT, R10, UR5, PT ;  /* 0x000000050a007c0c */ /* 0x004fda000bf06270 */
[----:B------:R-:W-:Y:S05]  /*0080*/  @P0 EXIT ;  /* 0x000000000000094d */ /* 0x000fea0003800000 */
[----:B------:R-:W0:Y:S01]  /*0090*/  LDC.64 R2, c[0x0][0x3a8] ;  /* 0x0000ea00ff027b82 */ /* 0x000e220000000a00 */
[----:B------:R-:W-:Y:S01]  /*00a0*/  ISETP.NE.AND P0, PT, R10, RZ, PT ;  /* 0x000000ff0a00720c */ /* 0x000fe20003f05270 */
[----:B------:R-:W1:Y:S01]  /*00b0*/  LDCU.64 UR6, c[0x0][0x358] ;  /* 0x00006b00ff0677ac */ /* 0x000e620008000a00 */
[----:B------:R-:W-:Y:S01]  /*00c0*/  BSSY.RECONVERGENT B0, `(.L_x_1) ;  /* 0x000025e000007945 */ /* 0x000fe20003800200 */
[----:B0-----:R-:W-:Y:S02]  /*00d0*/  LOP3.LUT R0, R2, 0xaad26b49, RZ, 0x3c, !PT ;  /* 0xaad26b4902007812 */ /* 0x001fe400078e3cff */
[----:B------:R-:W-:-:S03]  /*00e0*/  LOP3.LUT R2, R3, 0xf7dcefdd, RZ, 0x3c, !PT ;  /* 0xf7dcefdd03027812 */ /* 0x000fc600078e3cff */
[----:B------:R-:W-:Y:S02]  /*00f0*/  IMAD R0, R0, 0x4182bed5, RZ ;  /* 0x4182bed500007824 */ /* 0x000fe400078e02ff */
[----:B------:R-:W-:Y:S02]  /*0100*/  IMAD R9, R2, -0x658354e5, RZ ;  /* 0x9a7cab1b02097824 */ /* 0x000fe400078e02ff */
[C---:B------:R-:W-:Y:S01]  /*0110*/  VIADD R5, R0.reuse, 0x583f19 ;  /* 0x00583f1900057836 */ /* 0x040fe20000000000 */
[C---:B------:R-:W-:Y:S01]  /*0120*/  LOP3.LUT R6, R0.reuse, 0x159a55e5, RZ, 0x3c, !PT ;  /* 0x159a55e500067812 */ /* 0x040fe200078e3cff */
[C---:B------:R-:W-:Y:S01]  /*0130*/  VIADD R3, R0.reuse, 0x75bcd15 ;  /* 0x075bcd1500037836 */ /* 0x040fe20000000000 */
[----:B------:R-:W-:Y:S01]  /*0140*/  IADD3 R2, PT, PT, R0, 0x64f0c9, R9 ;  /* 0x0064f0c900027810 */ /* 0x000fe20007ffe009 */
[C---:B------:R-:W-:Y:S01]  /*0150*/  VIADD R7, R9.reuse, 0x1f123bb5 ;  /* 0x1f123bb509077836 */ /* 0x040fe20000000000 */
[----:B------:R-:W-:Y:S02]  /*0160*/  LOP3.LUT R4, R9, 0x5491333, RZ, 0x3c, !PT ;  /* 0x0549133309047812 */ /* 0x000fe400078e3cff */
[----:B------:R-:W-:Y:S01]  /*0170*/  SHF.R.S32.HI R0, RZ, 0x1f, R10 ;  /* 0x0000001fff007819 */ /* 0x000fe2000001140a */
[----:B------:R0:W-:Y:S04]  /*0180*/  STL.64 [R1], R2 ;  /* 0x0000000201007387 */ /* 0x0001e80000100a00 */
[----:B------:R0:W-:Y:S04]  /*0190*/  STL.64 [R1+0x8], R6 ;  /* 0x0000080601007387 */ /* 0x0001e80000100a00 */
[----:B------:R0:W-:Y:S01]  /*01a0*/  STL.64 [R1+0x10], R4 ;  /* 0x0000100401007387 */ /* 0x0001e20000100a00 */
[----:B-1----:R-:W-:Y:S05]  /*01b0*/  @!P0 BRA `(.L_x_2) ;  /* 0x0000002400388947 */ /* 0x002fea0003800000 */
[----:B------:R-:W-:Y:S02]  /*01c0*/  IMAD.MOV.U32 R13, RZ, RZ, R0 ;  /* 0x000000ffff0d7224 */ /* 0x000fe400078e0000 */
[----:B------:R-:W-:Y:S02]  /*01d0*/  IMAD.MOV.U32 R11, RZ, RZ, RZ ;  /* 0x000000ffff0b7224 */ /* 0x000fe400078e00ff */
[----:B0-----:R-:W-:-:S07]  /*01e0*/  IMAD.MOV.U32 R2, RZ, RZ, R10 ;  /* 0x000000ffff027224 */ /* 0x001fce00078e000a */
.L_x_11:
[----:B------:R-:W-:Y:S01]  /*01f0*/  LOP3.LUT R0, R2, 0x3, RZ, 0xc0, !PT ;  /* 0x0000000302007812 */ /* 0x000fe200078ec0ff */
[----:B------:R-:W-:Y:S03]  /*0200*/  BSSY.RECONVERGENT B1, `(.L_x_3) ;  /* 0x0000243000017945 */ /* 0x000fe60003800200 */
[----:B------:R-:W-:-:S04]  /*0210*/  ISETP.NE.U32.AND P0, PT, R0, RZ, PT ;  /* 0x000000ff0000720c */ /* 0x000fc80003f05070 */
[----:B------:R-:W-:-:S13]  /*0220*/  ISETP.NE.AND.EX P0, PT, RZ, RZ, PT, P0 ;  /* 0x000000ffff00720c */ /* 0x000fda0003f05300 */
[----:B0-----:R-:W-:Y:S05]  /*0230*/  @!P0 BRA `(.L_x_4) ;  /* 0x0000002000fc8947 */ /* 0x001fea0003800000 */
[----:B------:R-:W0:Y:S01]  /*0240*/  LDC.64 R8, c[0x4][RZ] ;  /* 0x01000000ff087b82 */ /* 0x000e220000000a00 */
[----:B------:R-:W-:Y:S01]  /*0250*/  IMAD.MOV.U32 R0, RZ, RZ, RZ ;  /* 0x000000ffff007224 */ /* 0x000fe200078e00ff */
[----:B------:R-:W-:Y:S02]  /*0260*/  CS2R R4, SRZ ;  /* 0x0000000000047805 */ /* 0x000fe4000001ff00 */
[----:B------:R-:W-:Y:S01]  /*0270*/  CS2R R6, SRZ ;  /* 0x0000000000067805 */ /* 0x000fe2000001ff00 */
[----:B------:R-:W-:Y:S02]  /*0280*/  IMAD.MOV.U32 R3, RZ, RZ, RZ ;  /* 0x000000ffff037224 */ /* 0x000fe400078e00ff */
[----:B0-----:R-:W-:-:S07]  /*0290*/  IMAD.WIDE.U32 R8, R11, 0xc80, R8 ;  /* 0x00000c800b087825 */ /* 0x001fce00078e0008 */
.L_x_6:
[----:B------:R-:W-:-:S06]  /*02a0*/  IMAD R12, R0, 0x4, R1 ;  /* 0x00000004000c7824 */ /* 0x000fcc00078e0201 */
[----:B------:R-:W5:Y:S01]  /*02b0*/  LDL R12, [R12+0x4] ;  /* 0x000004000c0c7983 */ /* 0x000f620000100800 */
[----:B------:R-:W-:-:S05]  /*02c0*/  UMOV UR4, URZ ;  /* 0x000000ff00047c82 */ /* 0x000fca0008000000 */
.L_x_5:
[----:B-----5:R-:W-:Y:S01]  /*02d0*/  SHF.R.U32.HI R22, RZ, UR4, R12 ;  /* 0x00000004ff167c19 */ /* 0x020fe2000801160c */
[----:B------:R-:W-:-:S03]  /*02e0*/  IMAD.SHL.U32 R14, R0, 0x20, RZ ;  /* 0x00000020000e7824 */ /* 0x000fc600078e00ff */
[----:B------:R-:W-:Y:S01]  /*02f0*/  LOP3.LUT R15, R22, 0x1, RZ, 0xc0, !PT ;  /* 0x00000001160f7812 */ /* 0x000fe200078ec0ff */
[----:B------:R-:W-:-:S03]  /*0300*/  VIADD R14, R14, UR4 ;  /* 0x000000040e0e7c36 */ /* 0x000fc60008000000 */
[----:B------:R-:W-:Y:S01]  /*0310*/  ISETP.NE.U32.AND P0, PT, R15, 0x1, PT ;  /* 0x000000010f00780c */ /* 0x000fe20003f05070 */
[----:B------:R-:W-:-:S03]  /*0320*/  IMAD R15, R14, 0x5, RZ ;  /* 0x000000050e0f7824 */ /* 0x000fc600078e02ff */
[----:B------:R-:W-:Y:S01]  /*0330*/  R2P PR, R22, 0x7e ;  /* 0x0000007e16007804 */ /* 0x000fe20000000000 */
[----:B------:R-:W-:-:S08]  /*0340*/  IMAD.WIDE.U32 R14, R15, 0x4, R8 ;  /* 0x000000040f0e7825 */ /* 0x000fd000078e0008 */
[----:B------:R-:W2:Y:S04]  /*0350*/  @!P0 LDG.E R16, desc[UR6][R14.64+0x10] ;  /* 0x000010060e108981 */ /* 0x000ea8000c1e1900 */
[----:B------:R-:W3:Y:S04]  /*0360*/  @P1 LDG.E R18, desc[UR6][R14.64+0x24] ;  /* 0x000024060e121981 */ /* 0x000ee8000c1e1900 */
[----:B------:R-:W4:Y:S04]  /*0370*/  @P2 LDG.E R20, desc[UR6][R14.64+0x38] ;  /* 0x000038060e142981 */ /* 0x000f28000c1e1900 */
[----:B------:R-:W4:Y:S04]  /*0380*/  @P3 LDG.E R24, desc[UR6][R14.64+0x4c] ;  /* 0x00004c060e183981 */ /* 0x000f28000c1e1900 */
[----:B------:R-:W4:Y:S04]  /*0390*/  @P4 LDG.E R26, desc[UR6][R14.64+0x60] ;  /* 0x000060060e1a4981 */ /* 0x000f28000c1e1900 */
[----:B------:R-:W4:Y:S04]  /*03a0*/  @!P0 LDG.E R17, desc[UR6][R14.64+0x4] ;  /* 0x000004060e118981 */ /* 0x000f28000c1e1900 */
[----:B------:R-:W4:Y:S04]  /*03b0*/  @!P0 LDG.E R19, desc[UR6][R14.64+0xc] ;  /* 0x00000c060e138981 */ /* 0x000f28000c1e1900 */
[----:B------:R-:W4:Y:S04]  /*03c0*/  @P1 LDG.E R21, desc[UR6][R14.64+0x18] ;  /* 0x000018060e151981 */ /* 0x000f28000c1e1900 */
[----:B------:R-:W4:Y:S04]  /*03d0*/  @P3 LDG.E R23, desc[UR6][R14.64+0x40] ;  /* 0x000040060e173981 */ /* 0x000f28000c1e1900 */
[----:B------:R-:W4:Y:S04]  /*03e0*/  @P5 LDG.E R25, desc[UR6][R14.64+0x70] ;  /* 0x000070060e195981 */ /* 0x000f28000c1e1900 */
[----:B------:R-:W4:Y:S01]  /*03f0*/  @P6 LDG.E R28, desc[UR6][R14.64+0x88] ;  /* 0x000088060e1c6981 */ /* 0x000f22000c1e1900 */
[----:B--2---:R-:W-:-:S03]  /*0400*/  @!P0 LOP3.LUT R5, R5, R16, RZ, 0x3c, !PT ;  /* 0x0000001005058212 */ /* 0x004fc600078e3cff */
[----:B------:R-:W2:Y:S01]  /*0410*/  @!P0 LDG.E R16, desc[UR6][R14.64] ;  /* 0x000000060e108981 */ /* 0x000ea2000c1e1900 */
[----:B---3--:R-:W-:-:S03]  /*0420*/  @P1 LOP3.LUT R5, R5, R18, RZ, 0x3c, !PT ;  /* 0x0000001205051212 */ /* 0x008fc600078e3cff */
[----:B------:R-:W3:Y:S01]  /*0430*/  @!P0 LDG.E R18, desc[UR6][R14.64+0x8] ;  /* 0x000008060e128981 */ /* 0x000ee2000c1e1900 */
[----:B----4-:R-:W-:-:S03]  /*0440*/  @P2 LOP3.LUT R5, R5, R20, RZ, 0x3c, !PT ;  /* 0x0000001405052212 */ /* 0x010fc600078e3cff */
[----:B------:R-:W4:Y:S01]  /*0450*/  @P1 LDG.E R20, desc[UR6][R14.64+0x14] ;  /* 0x000014060e141981 */ /* 0x000f22000c1e1900 */
[----:B------:R-:W-:-:S03]  /*0460*/  @P3 LOP3.LUT R5, R5, R24, RZ, 0x3c, !PT ;  /* 0x0000001805053212 */ /* 0x000fc600078e3cff */
[----:B------:R-:W4:Y:S01]  /*0470*/  @P5 LDG.E R24, desc[UR6][R14.64+0x74] ;  /* 0x000074060e185981 */ /* 0x000f22000c1e1900 */
[----:B------:R-:W-:-:S03]  /*0480*/  @P4 LOP3.LUT R5, R5, R26, RZ, 0x3c, !PT ;  /* 0x0000001a05054212 */ /* 0x000fc600078e3cff */
[----:B------:R-:W4:Y:S01]  /*0490*/  @P3 LDG.E R26, desc[UR6][R14.64+0x44] ;  /* 0x000044060e1a3981 */ /* 0x000f22000c1e1900 */
[----:B------:R-:W-:-:S03]  /*04a0*/  @!P0 LOP3.LUT R6, R6, R17, RZ, 0x3c, !PT ;  /* 0x0000001106068212 */ /* 0x000fc600078e3cff */
[----:B------:R-:W4:Y:S01]  /*04b0*/  @P1 LDG.E R17, desc[UR6][R14.64+0x20] ;  /* 0x000020060e111981 */ /* 0x000f22000c1e1900 */
[----:B------:R-:W-:-:S03]  /*04c0*/  @!P0 LOP3.LUT R4, R4, R19, RZ, 0x3c, !PT ;  /* 0x0000001304048212 */ /* 0x000fc600078e3cff */
[----:B------:R-:W4:Y:S01]  /*04d0*/  @P2 LDG.E R19, desc[UR6][R14.64+0x2c] ;  /* 0x00002c060e132981 */ /* 0x000f22000c1e1900 */
[----:B------:R-:W-:-:S03]  /*04e0*/  @P1 LOP3.LUT R6, R6, R21, RZ, 0x3c, !PT ;  /* 0x0000001506061212 */ /* 0x000fc600078e3cff */
[----:B------:R-:W4:Y:S01]  /*04f0*/  @P2 LDG.E R21, desc[UR6][R14.64+0x34] ;  /* 0x000034060e152981 */ /* 0x000f22000c1e1900 */
[----:B--2---:R-:W-:-:S03]  /*0500*/  @!P0 LOP3.LUT R3, R3, R16, RZ, 0x3c, !PT ;  /* 0x0000001003038212 */ /* 0x004fc600078e3cff */
[----:B------:R-:W2:Y:S01]  /*0510*/  @P1 LDG.E R16, desc[UR6][R14.64+0x1c] ;  /* 0x00001c060e101981 */ /* 0x000ea2000c1e1900 */
[----:B---3--:R-:W-:-:S03]  /*0520*/  @!P0 LOP3.LUT R7, R7, R18, RZ, 0x3c, !PT ;  /* 0x0000001207078212 */ /* 0x008fc600078e3cff */
[----:B------:R-:W3:Y:S01]  /*0530*/  @P2 LDG.E R18, desc[UR6][R14.64+0x28] ;  /* 0x000028060e122981 */ /* 0x000ee2000c1e1900 */
[----:B----4-:R-:W-:-:S03]  /*0540*/  @P1 LOP3.LUT R3, R3, R20, RZ, 0x3c, !PT ;  /* 0x0000001403031212 */ /* 0x010fc600078e3cff */
[----:B------:R-:W4:Y:S01]  /*0550*/  @P2 LDG.E R20, desc[UR6][R14.64+0x30] ;  /* 0x000030060e142981 */ /* 0x000f22000c1e1900 */
[----:B------:R-:W-:-:S03]  /*0560*/  @P5 LOP3.LUT R5, R5, R24, RZ, 0x3c, !PT ;  /* 0x0000001805055212 */ /* 0x000fc600078e3cff */
[----:B------:R-:W4:Y:S01]  /*0570*/  @P3 LDG.E R24, desc[UR6][R14.64+0x3c] ;  /* 0x00003c060e183981 */ /* 0x000f22000c1e1900 */
[----:B------:R-:W-:-:S03]  /*0580*/  @P1 LOP3.LUT R4, R4, R17, RZ, 0x3c, !PT ;  /* 0x0000001104041212 */ /* 0x000fc600078e3cff */
[----:B------:R-:W4:Y:S01]  /*0590*/  @P3 LDG.E R17, desc[UR6][R14.64+0x48] ;  /* 0x000048060e113981 */ /* 0x000f22000c1e1900 */
[----:B------:R-:W-:-:S03]  /*05a0*/  @P2 LOP3.LUT R6, R6, R19, RZ, 0x3c, !PT ;  /* 0x0000001306062212 */ /* 0x000fc600078e3cff */
[----:B------:R-:W4:Y:S01]  /*05b0*/  @P4 LDG.E R19, desc[UR6][R14.64+0x54] ;  /* 0x000054060e134981 */ /* 0x000f22000c1e1900 */
[----:B------:R-:W-:Y:S02]  /*05c0*/  @P2 LOP3.LUT R4, R4, R21, RZ, 0x3c, !PT ;  /* 0x0000001504042212 */ /* 0x000fe400078e3cff */
[----:B------:R-:W-:Y:S01]  /*05d0*/  @P3 LOP3.LUT R6, R6, R23, RZ, 0x3c, !PT ;  /* 0x0000001706063212 */ /* 0x000fe200078e3cff */
[----:B------:R-:W4:Y:S04]  /*05e0*/  @P4 LDG.E R21, desc[UR6][R14.64+0x5c] ;  /* 0x00005c060e154981 */ /* 0x000f28000c1e1900 */
[----:B------:R-:W4:Y:S01]  /*05f0*/  @P5 LDG.E R23, desc[UR6][R14.64+0x68] ;  /* 0x000068060e175981 */ /* 0x000f22000c1e1900 */
[----:B--2---:R-:W-:-:S03]  /*0600*/  @P1 LOP3.LUT R7, R7, R16, RZ, 0x3c, !PT ;  /* 0x0000001007071212 */ /* 0x004fc600078e3cff */
[----:B------:R-:W2:Y:S01]  /*0610*/  @P4 LDG.E R16, desc[UR6][R14.64+0x50] ;  /* 0x000050060e104981 */ /* 0x000ea2000c1e1900 */
[----:B---3--:R-:W-:-:S03]  /*0620*/  @P2 LOP3.LUT R3, R3, R18, RZ, 0x3c, !PT ;  /* 0x0000001203032212 */ /* 0x008fc600078e3cff */
[----:B------:R-:W3:Y:S01]  /*0630*/  @P4 LDG.E R18, desc[UR6][R14.64+0x58] ;  /* 0x000058060e124981 */ /* 0x000ee2000c1e1900 */
[----:B----4-:R-:W-:-:S03]  /*0640*/  @P2 LOP3.LUT R7, R7, R20, RZ, 0x3c, !PT ;  /* 0x0000001407072212 */ /* 0x010fc600078e3cff */
[----:B------:R-:W4:Y:S01]  /*0650*/  @P5 LDG.E R20, desc[UR6][R14.64+0x64] ;  /* 0x000064060e145981 */ /* 0x000f22000c1e1900 */
[----:B------:R-:W-:-:S03]  /*0660*/  @P3 LOP3.LUT R3, R3, R24, RZ, 0x3c, !PT ;  /* 0x0000001803033212 */ /* 0x000fc600078e3cff */
[----:B------:R-:W4:Y:S01]  /*0670*/  @P5 LDG.E R24, desc[UR6][R14.64+0x6c] ;  /* 0x00006c060e185981 */ /* 0x000f22000c1e1900 */
[----:B------:R-:W-:Y:S02]  /*0680*/  LOP3.LUT P0, RZ, R22, 0x80, RZ, 0xc0, !PT ;  /* 0x0000008016ff7812 */ /* 0x000fe4000780c0ff */
[----:B------:R-:W-:Y:S02]  /*0690*/  @P3 LOP3.LUT R7, R7, R26, RZ, 0x3c, !PT ;  /* 0x0000001a07073212 */ /* 0x000fe400078e3cff */
[----:B------:R-:W-:Y:S02]  /*06a0*/  @P3 LOP3.LUT R4, R4, R17, RZ, 0x3c, !PT ;  /* 0x0000001104043212 */ /* 0x000fe400078e3cff */
[----:B------:R-:W4:Y:S01]  /*06b0*/  @P6 LDG.E R17, desc[UR6][R14.64+0x7c] ;  /* 0x00007c060e116981 */ /* 0x000f22000c1e1900 */
[----:B------:R-:W-:-:S03]  /*06c0*/  @P4 LOP3.LUT R6, R6, R19, RZ, 0x3c, !PT ;  /* 0x0000001306064212 */ /* 0x000fc600078e3cff */
[----:B------:R-:W4:Y:S01]  /*06d0*/  @P6 LDG.E R19, desc[UR6][R14.64+0x84] ;  /* 0x000084060e136981 */ /* 0x000f22000c1e1900 */
[----:B------:R-:W-:-:S03]  /*06e0*/  @P4 LOP3.LUT R4, R4, R21, RZ, 0x3c, !PT ;  /* 0x0000001504044212 */ /* 0x000fc600078e3cff */
[----:B------:R-:W4:Y:S01]  /*06f0*/  @P0 LDG.E R26, desc[UR6][R14.64+0x9c] ;  /* 0x00009c060e1a0981 */ /* 0x000f22000c1e1900 */
[----:B------:R-:W-:-:S03]  /*0700*/  @P5 LOP3.LUT R6, R6, R23, RZ, 0x3c, !PT ;  /* 0x0000001706065212 */ /* 0x000fc600078e3cff */
        /* <DEDUP_REMOVED lines=10> */
[----:B------:R-:W-:Y:S02]  /*07b0*/  @P5 LOP3.LUT R4, R4, R25, RZ, 0x3c, !PT ;  /* 0x0000001904045212 */ /* 0x000fe400078e3cff */
[----:B------:R-:W-:Y:S02]  /*07c0*/  @P6 LOP3.LUT R5, R5, R28, RZ, 0x3c, !PT ;  /* 0x0000001c05056212 */ /* 0x000fe400078e3cff */
[----:B------:R-:W-:Y:S02]  /*07d0*/  @P6 LOP3.LUT R6, R6, R17, RZ, 0x3c, !PT ;  /* 0x0000001106066212 */ /* 0x000fe400078e3cff */
[----:B------:R-:W-:Y:S02]  /*07e0*/  @P6 LOP3.LUT R4, R4, R19, RZ, 0x3c, !PT ;  /* 0x0000001304046212 */ /* 0x000fe400078e3cff */
[----:B------:R-:W-:Y:S02]  /*07f0*/  @P0 LOP3.LUT R5, R5, R26, RZ, 0x3c, !PT ;  /* 0x0000001a05050212 */ /* 0x000fe400078e3cff */
[----:B------:R-:W-:-:S02]  /*0800*/  @P0 LOP3.LUT R6, R6, R21, RZ, 0x3c, !PT ;  /* 0x0000001506060212 */ /* 0x000fc400078e3cff */
[----:B------:R-:W-:Y:S02]  /*0810*/  @P0 LOP3.LUT R4, R4, R23, RZ, 0x3c, !PT ;  /* 0x0000001704040212 */ /* 0x000fe400078e3cff */
[----:B--2---:R-:W-:Y:S02]  /*0820*/  @P6 LOP3.LUT R3, R3, R16, RZ, 0x3c, !PT ;  /* 0x0000001003036212 */ /* 0x004fe400078e3cff */
[----:B---3--:R-:W-:Y:S02]  /*0830*/  @P6 LOP3.LUT R7, R7, R18, RZ, 0x3c, !PT ;  /* 0x0000001207076212 */ /* 0x008fe400078e3cff */
[----:B----4-:R-:W-:Y:S02]  /*0840*/  @P0 LOP3.LUT R3, R3, R20, RZ, 0x3c, !PT ;  /* 0x0000001403030212 */ /* 0x010fe400078e3cff */
[----:B------:R-:W-:Y:S02]  /*0850*/  @P0 LOP3.LUT R7, R7, R24, RZ, 0x3c, !PT ;  /* 0x0000001807070212 */ /* 0x000fe400078e3cff */
[----:B------:R-:W-:-:S13]  /*0860*/  R2P PR, R22.B1, 0x7f ;  /* 0x0000007f16007804 */ /* 0x000fda0000001000 */
[----:B------:R-:W2:Y:S04]  /*0870*/  @P0 LDG.E R18, desc[UR6][R14.64+0xa0] ;  /* 0x0000a0060e120981 */ /* 0x000ea8000c1e1900 */
[----:B------:R-:W3:Y:S04]  /*0880*/  @P0 LDG.E R19, desc[UR6][R14.64+0xa4] ;  /* 0x0000a4060e130981 */ /* 0x000ee8000c1e1900 */
[----:B------:R-:W4:Y:S04]  /*0890*/  @P0 LDG.E R20, desc[UR6][R14.64+0xa8] ;  /* 0x0000a8060e140981 */ /* 0x000f28000c1e1900 */
[----:B------:R-:W4:Y:S04]  /*08a0*/  @P0 LDG.E R21, desc[UR6][R14.64+0xac] ;  /* 0x0000ac060e150981 */ /* 0x000f28000c1e1900 */
[----:B------:R-:W4:Y:S04]  /*08b0*/  @P0 LDG.E R24, desc[UR6][R14.64+0xb0] ;  /* 0x0000b0060e180981 */ /* 0x000f28000c1e1900 */
[----:B------:R-:W4:Y:S04]  /*08c0*/  @P1 LDG.E R16, desc[UR6][R14.64+0xbc] ;  /* 0x0000bc060e101981 */ /* 0x000f28000c1e1900 */
[----:B------:R-:W4:Y:S04]  /*08d0*/  @P1 LDG.E R26, desc[UR6][R14.64+0xb4] ;  /* 0x0000b4060e1a1981 */ /* 0x000f28000c1e1900 */
        /* <DEDUP_REMOVED lines=11> */
[----:B------:R-:W-:Y:S01]  /*0990*/  LOP3.LUT P0, RZ, R22, 0x8000, RZ, 0xc0, !PT ;  /* 0x0000800016ff7812 */ /* 0x000fe2000780c0ff */
[----:B------:R-:W4:Y:S01]  /*09a0*/  @P2 LDG.E R24, desc[UR6][R14.64+0xd8] ;  /* 0x0000d8060e182981 */ /* 0x000f22000c1e1900 */
[----:B------:R-:W-:-:S03]  /*09b0*/  @P1 LOP3.LUT R7, R7, R16, RZ, 0x3c, !PT ;  /* 0x0000001007071212 */ /* 0x000fc600078e3cff */
[----:B------:R-:W4:Y:S01]  /*09c0*/  @P2 LDG.E R22, desc[UR6][R14.64+0xd0] ;  /* 0x0000d0060e162981 */ /* 0x000f22000c1e1900 */
[----:B------:R-:W-:-:S03]  /*09d0*/  @P1 LOP3.LUT R3, R3, R26, RZ, 0x3c, !PT ;  /* 0x0000001a03031212 */ /* 0x000fc600078e3cff */
[----:B------:R-:W4:Y:S01]  /*09e0*/  @P3 LDG.E R16, desc[UR6][R14.64+0xe4] ;  /* 0x0000e4060e103981 */ /* 0x000f22000c1e1900 */
[----:B------:R-:W-:-:S03]  /*09f0*/  @P1 LOP3.LUT R6, R6, R23, RZ, 0x3c, !PT ;  /* 0x0000001706061212 */ /* 0x000fc600078e3cff */
[----:B------:R-:W4:Y:S01]  /*0a00*/  @P3 LDG.E R26, desc[UR6][R14.64+0xdc] ;  /* 0x0000dc060e1a3981 */ /* 0x000f22000c1e1900 */
[----:B------:R-:W-:-:S03]  /*0a10*/  @P1 LOP3.LUT R4, R4, R17, RZ, 0x3c, !PT ;  /* 0x0000001104041212 */ /* 0x000fc600078e3cff */
        /* <DEDUP_REMOVED lines=43> */
[----:B------:R-:W-:-:S04]  /*0cd0*/  UIADD3 UR4, UPT, UPT, UR4, 0x10, URZ ;  /* 0x0000001004047890 */ /* 0x000fc8000fffe0ff */
[----:B------:R-:W-:Y:S01]  /*0ce0*/  UISETP.NE.AND UP0, UPT, UR4, 0x20, UPT ;  /* 0x000000200400788c */ /* 0x000fe2000bf05270 */
[----:B--2---:R-:W-:Y:S02]  /*0cf0*/  @P5 LOP3.LUT R5, R5, R18, RZ, 0x3c, !PT ;  /* 0x0000001205055212 */ /* 0x004fe400078e3cff */
[----:B---3--:R-:W-:Y:S02]  /*0d00*/  @P6 LOP3.LUT R6, R6, R19, RZ, 0x3c, !PT ;  /* 0x0000001306066212 */ /* 0x008fe400078e3cff */
[----:B----4-:R-:W-:Y:S02]  /*0d10*/  @P6 LOP3.LUT R3, R3, R20, RZ, 0x3c, !PT ;  /* 0x0000001403036212 */ /* 0x010fe400078e3cff */
[----:B------:R-:W-:Y:S02]  /*0d20*/  @P6 LOP3.LUT R4, R4, R21, RZ, 0x3c, !PT ;  /* 0x0000001504046212 */ /* 0x000fe400078e3cff */
[----:B------:R-:W-:Y:S02]  /*0d30*/  @P6 LOP3.LUT R7, R7, R22, RZ, 0x3c, !PT ;  /* 0x0000001607076212 */ /* 0x000fe400078e3cff */
[----:B------:R-:W-:-:S02]  /*0d40*/  @P6 LOP3.LUT R5, R5, R16, RZ, 0x3c, !PT ;  /* 0x0000001005056212 */ /* 0x000fc400078e3cff */
[----:B------:R-:W-:Y:S02]  /*0d50*/  @P0 LOP3.LUT R3, R3, R24, RZ, 0x3c, !PT ;  /* 0x0000001803030212 */ /* 0x000fe400078e3cff */
[----:B------:R-:W-:Y:S02]  /*0d60*/  @P0 LOP3.LUT R5, R5, R28, RZ, 0x3c, !PT ;  /* 0x0000001c05050212 */ /* 0x000fe400078e3cff */
[----:B------:R-:W-:Y:S02]  /*0d70*/  @P0 LOP3.LUT R7, R7, R26, RZ, 0x3c, !PT ;  /* 0x0000001a07070212 */ /* 0x000fe400078e3cff */
[----:B------:R-:W-:Y:S02]  /*0d80*/  @P0 LOP3.LUT R4, R4, R23, RZ, 0x3c, !PT ;  /* 0x0000001704040212 */ /* 0x000fe400078e3cff */
[----:B------:R-:W-:Y:S01]  /*0d90*/  @P0 LOP3.LUT R6, R6, R17, RZ, 0x3c, !PT ;  /* 0x0000001106060212 */ /* 0x000fe200078e3cff */
[----:B------:R-:W-:Y:S06]  /*0da0*/  BRA.U UP0, `(.L_x_5) ;  /* 0xfffffff500487547 */ /* 0x000fec000b83ffff */
[----:B------:R-:W-:-:S05]  /*0db0*/  VIADD R0, R0, 0x1 ;  /* 0x0000000100007836 */ /* 0x000fca0000000000 */
[----:B------:R-:W-:-:S13]  /*0dc0*/  ISETP.NE.AND P0, PT, R0, 0x5, PT ;  /* 0x000000050000780c */ /* 0x000fda0003f05270 */
[----:B------:R-:W-:Y:S05]  /*0dd0*/  @P0 BRA `(.L_x_6) ;  /* 0xfffffff400300947 */ /* 0x000fea000383ffff */
[----:B------:R-:W-:Y:S01]  /*0de0*/  LOP3.LUT R0, R2, 0x3, RZ, 0xc0, !PT ;  /* 0x0000000302007812 */ /* 0x000fe200078ec0ff */
[----:B------:R0:W-:Y:S03]  /*0df0*/  STL.64 [R1+0x8], R6 ;  /* 0x0000080601007387 */ /* 0x0001e60000100a00 */
[----:B------:R-:W-:Y:S01]  /*0e00*/  ISETP.NE.U32.AND P0, PT, R0, 0x1, PT ;  /* 0x000000010000780c */ /* 0x000fe20003f05070 */
[----:B------:R0:W-:Y:S03]  /*0e10*/  STL.64 [R1+0x10], R4 ;  /* 0x0000100401007387 */ /* 0x0001e60000100a00 */
[----:B------:R-:W-:Y:S01]  /*0e20*/  ISETP.NE.AND.EX P0, PT, RZ, RZ, PT, P0 ;  /* 0x000000ffff00720c */ /* 0x000fe20003f05300 */
[----:B------:R0:W-:-:S12]  /*0e30*/  STL [R1+0x4], R3 ;  /* 0x0000040301007387 */ /* 0x0001d80000100800 */
[----:B0-----:R-:W-:Y:S05]  /*0e40*/  @!P0 BRA `(.L_x_4) ;  /* 0x0000001400f88947 */ /* 0x001fea0003800000 */
[----:B------:R-:W-:Y:S01]  /*0e50*/  UMOV UR4, URZ ;  /* 0x000000ff00047c82 */ /* 0x000fe20008000000 */
[----:B------:R-:W-:Y:S01]  /*0e60*/  IMAD.MOV.U32 R0, RZ, RZ, RZ ;  /* 0x000000ffff007224 */ /* 0x000fe200078e00ff */
[----:B------:R-:W-:Y:S01]  /*0e70*/  CS2R R6, SRZ ;  /* 0x0000000000067805 */ /* 0x000fe2000001ff00 */
[----:B------:R-:W-:Y:S02]  /*0e80*/  IMAD.MOV.U32 R4, RZ, RZ, RZ ;  /* 0x000000ffff047224 */ /* 0x000fe400078e00ff */
[----:B------:R-:W-:Y:S02]  /*0e90*/  IMAD.MOV.U32 R3, RZ, RZ, RZ ;  /* 0x000000ffff037224 */ /* 0x000fe400078e00ff */
[----:B------:R-:W-:-:S07]  /*0ea0*/  IMAD.U32 R5, RZ, RZ, UR4 ;  /* 0x00000004ff057e24 */ /* 0x000fce000f8e00ff */
.L_x_8:
[----:B------:R-:W-:-:S06]  /*0eb0*/  IMAD R12, R0, 0x4, R1 ;  /* 0x00000004000c7824 */ /* 0x000fcc00078e0201 */
[----:B------:R-:W5:Y:S01]  /*0ec0*/  LDL R12, [R12+0x4] ;  /* 0x000004000c0c7983 */ /* 0x000f620000100800 */
[----:B------:R-:W-:-:S05]  /*0ed0*/  UMOV UR4, URZ ;  /* 0x000000ff00047c82 */ /* 0x000fca0008000000 */
.L_x_7:
        /* <DEDUP_REMOVED lines=180> */
[----:B------:R0:W-:Y:S03]  /*1a20*/  STL [R1+0x4], R3 ;  /* 0x0000040301007387 */ /* 0x0001e60000100800 */
[----:B------:R-:W-:Y:S01]  /*1a30*/  ISETP.NE.AND.EX P0, PT, RZ, RZ, PT, P0 ;  /* 0x000000ffff00720c */ /* 0x000fe20003f05300 */
[----:B------:R0:W-:-:S12]  /*1a40*/  STL.64 [R1+0x10], R4 ;  /* 0x0000100401007387 */ /* 0x0001d80000100a00 */
[----:B0-----:R-:W-:Y:S05]  /*1a50*/  @P0 BRA `(.L_x_4) ;  /* 0x0000000800f40947 */ /* 0x001fea0003800000 */
[----:B------:R-:W-:Y:S01]  /*1a60*/  UMOV UR4, URZ ;  /* 0x000000ff00047c82 */ /* 0x000fe20008000000 */
[----:B------:R-:W-:Y:S01]  /*1a70*/  IMAD.MOV.U32 R0, RZ, RZ, RZ ;  /* 0x000000ffff007224 */ /* 0x000fe200078e00ff */
[----:B------:R-:W-:Y:S01]  /*1a80*/  CS2R R6, SRZ ;  /* 0x0000000000067805 */ /* 0x000fe2000001ff00 */
[----:B------:R-:W-:Y:S02]  /*1a90*/  IMAD.MOV.U32 R4, RZ, RZ, RZ ;  /* 0x000000ffff047224 */ /* 0x000fe400078e00ff */
[----:B------:R-:W-:Y:S02]  /*1aa0*/  IMAD.MOV.U32 R3, RZ, RZ, RZ ;  /* 0x000000ffff037224 */ /* 0x000fe400078e00ff */
[----:B------:R-:W-:-:S07]  /*1ab0*/  IMAD.U32 R5, RZ, RZ, UR4 ;  /* 0x00000004ff057e24 */ /* 0x000fce000f8e00ff */
.L_x_10:
[----:B------:R-:W-:-:S06]  /*1ac0*/  IMAD R12, R0, 0x4, R1 ;  /* 0x00000004000c7824 */ /* 0x000fcc00078e0201 */
[----:B------:R-:W5:Y:S01]  /*1ad0*/  LDL R12, [R12+0x4] ;  /* 0x000004000c0c7983 */ /* 0x000f620000100800 */
[----:B------:R-:W-:-:S05]  /*1ae0*/  UMOV UR4, URZ ;  /* 0x000000ff00047c82 */ /* 0x000fca0008000000 */
.L_x_9:
        /* <DEDUP_REMOVED lines=177> */
[----:B------:R0:W-:Y:S04]  /*2600*/  STL.64 [R1+0x8], R6 ;  /* 0x0000080601007387 */ /* 0x0001e80000100a00 */
[----:B------:R0:W-:Y:S04]  /*2610*/  STL [R1+0x4], R3 ;  /* 0x0000040301007387 */ /* 0x0001e80000100800 */
[----:B------:R0:W-:Y:S02]  /*2620*/  STL.64 [R1+0x10], R4 ;  /* 0x0000100401007387 */ /* 0x0001e40000100a00 */
.L_x_4:
[----:B------:R-:W-:Y:S05]  /*2630*/  BSYNC.RECONVERGENT B1 ;  /* 0x0000000000017941 */ /* 0x000fea0003800200 */
.L_x_3:
[C---:B------:R-:W-:Y:S01]  /*2640*/  ISETP.GT.U32.AND P0, PT, R2.reuse, 0x3, PT ;  /* 0x000000030200780c */ /* 0x040fe20003f04070 */
[----:B------:R-:W-:Y:S01]  /*2650*/  VIADD R11, R11, 0x1 ;  /* 0x000000010b0b7836 */ /* 0x000fe20000000000 */
[--C-:B------:R-:W-:Y:S02]  /*2660*/  SHF.R.U64 R2, R2, 0x2, R13.reuse ;  /* 0x0000000202027819 */ /* 0x100fe4000000120d */
[----:B------:R-:W-:Y:S02]  /*2670*/  ISETP.GT.U32.AND.EX P0, PT, R13, RZ, PT, P0 ;  /* 0x000000ff0d00720c */ /* 0x000fe40003f04100 */
[----:B------:R-:W-:-:S11]  /*2680*/  SHF.R.U32.HI R13, RZ, 0x2, R13 ;  /* 0x00000002ff0d7819 */ /* 0x000fd6000001160d */
[----:B------:R-:W-:Y:S05]  /*2690*/  @P0 BRA `(.L_x_11) ;  /* 0xffffffd800d40947 */ /* 0x000fea000383ffff */
.L_x_2:
[----:B------:R-:W-:Y:S05]  /*26a0*/  BSYNC.RECONVERGENT B0 ;  /* 0x0000000000007941 */ /* 0x000fea0003800200 */
.L_x_1:
[----:B0-----:R-:W0:Y:S01]  /*26b0*/  LDC.64 R6, c[0x0][0x3a8] ;  /* 0x0000ea00ff067b82 */ /* 0x001e220000000a00 */
[----:B------:R-:W-:Y:S01]  /*26c0*/  SHF.R.U32.HI R0, RZ, 0x2, R3 ;  /* 0x00000002ff007819 */ /* 0x000fe20000011603 */
[----:B------:R-:W1:Y:S01]  /*26d0*/  LDCU.128 UR8, c[0x0][0x380] ;  /* 0x00007000ff0877ac */ /* 0x000e620008000c00 */
[----:B------:R-:W-:Y:S02]  /*26e0*/  IMAD.SHL.U32 R11, R10, 0x4, RZ ;  /* 0x000000040a0b7824 */ /* 0x000fe400078e00ff */
[----:B------:R-:W-:Y:S01]  /*26f0*/  LOP3.LUT R0, R0, R3, RZ, 0x3c, !PT ;  /* 0x0000000300007212 */ /* 0x000fe200078e3cff */
[----:B------:R-:W-:-:S04]  /*2700*/  IMAD.SHL.U32 R3, R5, 0x10, RZ ;  /* 0x0000001005037824 */ /* 0x000fc800078e00ff */
[----:B------:R-:W-:-:S05]  /*2710*/  IMAD.SHL.U32 R2, R0, 0x2, RZ ;  /* 0x0000000200027824 */ /* 0x000fca00078e00ff */
[----:B------:R-:W-:Y:S02]  /*2720*/  LOP3.LUT R0, R0, R2, R3, 0x96, !PT ;  /* 0x0000000200007212 */ /* 0x000fe400078e9603 */
[----:B------:R-:W2:Y:S02]  /*2730*/  LDC.64 R2, c[0x0][0x398] ;  /* 0x0000e600ff027b82 */ /* 0x000ea40000000a00 */
[----:B------:R-:W-:Y:S01]  /*2740*/  LOP3.LUT R0, R0, R5, RZ, 0x3c, !PT ;  /* 0x0000000500007212 */ /* 0x000fe200078e3cff */
[----:B------:R-:W-:Y:S01]  /*2750*/  IMAD.MOV.U32 R5, RZ, RZ, 0x2f800000 ;  /* 0x2f800000ff057424 */ /* 0x000fe200078e00ff */
[----:B0-----:R-:W-:Y:S02]  /*2760*/  LOP3.LUT R4, R6, 0xaad26b49, RZ, 0x3c, !PT ;  /* 0xaad26b4906047812 */ /* 0x001fe400078e3cff */
[----:B------:R-:W-:Y:S02]  /*2770*/  LOP3.LUT R8, R7, 0xf7dcefdd, RZ, 0x3c, !PT ;  /* 0xf7dcefdd07087812 */ /* 0x000fe400078e3cff */
[----:B------:R-:W0:Y:S01]  /*2780*/  LDC.64 R6, c[0x0][0x390] ;  /* 0x0000e400ff067b82 */ /* 0x000e220000000a00 */
[----:B------:R-:W-:-:S02]  /*2790*/  IMAD R4, R4, 0x4182bed5, RZ ;  /* 0x4182bed504047824 */ /* 0x000fc400078e02ff */
[----:B------:R-:W-:-:S05]  /*27a0*/  IMAD R9, R8, -0x658354e5, RZ ;  /* 0x9a7cab1b08097824 */ /* 0x000fca00078e02ff */
[----:B------:R-:W-:Y:S02]  /*27b0*/  IADD3 R9, PT, PT, R4, 0x64f0c9, R9 ;  /* 0x0064f0c904097810 */ /* 0x000fe40007ffe009 */
[----:B-1----:R-:W-:Y:S02]  /*27c0*/  IADD3 R4, P1, PT, R11, UR10, RZ ;  /* 0x0000000a0b047c10 */ /* 0x002fe4000ff3e0ff */
[----:B------:R-:W-:Y:S02]  /*27d0*/  IADD3 R0, PT, PT, R9, 0x587c5, R0 ;  /* 0x000587c509007810 */ /* 0x000fe40007ffe000 */
[----:B------:R-:W-:Y:S02]  /*27e0*/  SHF.R.S32.HI R9, RZ, 0x1f, R10 ;  /* 0x0000001fff097819 */ /* 0x000fe4000001140a */
[----:B------:R-:W-:Y:S02]  /*27f0*/  I2FP.F32.U32 R0, R0 ;  /* 0x0000000000007245 */ /* 0x000fe40000201000 */
[----:B------:R-:W-:-:S03]  /*2800*/  SHF.L.U64.HI R10, R10, 0x2, R9 ;  /* 0x000000020a0a7819 */ /* 0x000fc60000010209 */
[----:B------:R-:W-:Y:S01]  /*2810*/  FFMA R5, R0, R5, 1.1641532182693481445e-10 ;  /* 0x2f00000000057423 */ /* 0x000fe20000000005 */
[----:B0-----:R-:W-:-:S04]  /*2820*/  IADD3 R6, P2, PT, R11, R6, RZ ;  /* 0x000000060b067210 */ /* 0x001fc80007f5e0ff */
[----:B--2---:R-:W-:Y:S02]  /*2830*/  FSETP.GEU.AND P0, PT, R5, R2, PT ;  /* 0x000000020500720b */ /* 0x004fe40003f0e000 */
[C---:B------:R-:W-:Y:S01]  /*2840*/  IADD3.X R5, PT, PT, R10.reuse, UR11, RZ, P1, !PT ;  /* 0x0000000b0a057c10 */ /* 0x040fe20008ffe4ff */
[----:B------:R-:W-:Y:S01]  /*2850*/  IMAD.X R7, R10, 0x1, R7, P2 ;  /* 0x000000010a077824 */ /* 0x000fe200010e0607 */
[----:B------:R-:W-:-:S05]  /*2860*/  FSEL R9, R3, RZ, P0 ;  /* 0x000000ff03097208 */ /* 0x000fca0000000000 */
[----:B------:R-:W-:Y:S04]  /*2870*/  STG.E desc[UR6][R4.64], R9 ;  /* 0x0000000904007986 */ /* 0x000fe8000c101906 */
[----:B------:R-:W2:Y:S01]  /*2880*/  LDG.E R6, desc[UR6][R6.64] ;  /* 0x0000000606067981 */ /* 0x000ea2000c1e1900 */
[----:B------:R-:W-:-:S04]  /*2890*/  IADD3 R2, P0, PT, R11, UR8, RZ ;  /* 0x000000080b027c10 */ /* 0x000fc8000ff1e0ff */
[----:B------:R-:W-:Y:S01]  /*28a0*/  IADD3.X R3, PT, PT, R10, UR9, RZ, P0, !PT ;  /* 0x000000090a037c10 */ /* 0x000fe200087fe4ff */
[----:B--2---:R-:W-:-:S05]  /*28b0*/  FMUL R11, R9, R6 ;  /* 0x00000006090b7220 */ /* 0x004fca0000400000 */
[----:B------:R-:W-:Y:S01]  /*28c0*/  STG.E desc[UR6][R2.64], R11 ;  /* 0x0000000b02007986 */ /* 0x000fe2000c101906 */
[----:B------:R-:W-:Y:S05]  /*28d0*/  EXIT ;  /* 0x000000000000794d */ /* 0x000fea0003800000 */
.L_x_12:
        /* <DEDUP_REMOVED lines=10> */
.L_x_14:


//--------------------- .nv.global.init           --------------------------
	.section	.nv.global.init,"aw",@progbits
	.align	4
.nv.global.init:
	.type		mrg32k3aM1SubSeq,@object
	.size		mrg32k3aM1SubSeq,(mrg32k3aM2SubSeq - mrg32k3aM1SubSeq)
mrg32k3aM1SubSeq:
        /*0000*/ 	.byte	0x0b, 0xcc, 0xee, 0x04, 0x73, 0x29, 0x8b, 0x6f, 0xf6, 0x53, 0x03, 0xf6, 0x23, 0xf6, 0xea, 0xda
        /* <DEDUP_REMOVED lines=125> */
	.type		mrg32k3aM2SubSeq,@object
	.size		mrg32k3aM2SubSeq,(mrg32k3aM1 - mrg32k3aM2SubSeq)
mrg32k3aM2SubSeq:
        /* <DEDUP_REMOVED lines=126> */
	.type		mrg32k3aM1,@object
	.size		mrg32k3aM1,(mrg32k3aM1Seq - mrg32k3aM1)
mrg32k3aM1:
        /* <DEDUP_REMOVED lines=144> */
	.type		mrg32k3aM1Seq,@object
	.size		mrg32k3aM1Seq,(mrg32k3aM2 - mrg32k3aM1Seq)
mrg32k3aM1Seq:
        /* <DEDUP_REMOVED lines=144> */
	.type		mrg32k3aM2,@object
	.size		mrg32k3aM2,(mrg32k3aM2Seq - mrg32k3aM2)
mrg32k3aM2:
        /* <DEDUP_REMOVED lines=144> */
	.type		mrg32k3aM2Seq,@object
	.size		mrg32k3aM2Seq,(precalc_xorwow_matrix - mrg32k3aM2Seq)
mrg32k3aM2Seq:
        /* <DEDUP_REMOVED lines=144> */
	.type		precalc_xorwow_matrix,@object
	.size		precalc_xorwow_matrix,(precalc_xorwow_offset_matrix - precalc_xorwow_matrix)
precalc_xorwow_matrix:
        /* <DEDUP_REMOVED lines=6400> */
	.type		precalc_xorwow_offset_matrix,@object
	.size		precalc_xorwow_offset_matrix,(.L_1 - precalc_xorwow_offset_matrix)
precalc_xorwow_offset_matrix:
        /* <DEDUP_REMOVED lines=6400> */
.L_1:


//--------------------- .nv.shared.reserved.0     --------------------------
	.section	.nv.shared.reserved.0,"aw",@nobits
	.weak		__nv_reservedSMEM_offset_0_alias
	.size		__nv_reservedSMEM_offset_0_alias, 0, 64
	.other		__nv_reservedSMEM_offset_0_alias,@"STO_CUDA_RESERVED_SHARED STV_DEFAULT"
__nv_reservedSMEM_offset_0_alias:
	.zero		0
	.zero		64


//--------------------- .nv.constant0._Z23dropout_backward_kernelPfS_PKfi --------------------------
	.section	.nv.constant0._Z23dropout_backward_kernelPfS_PKfi,"a",@progbits
	.sectionflags	@""
	.align	4
.nv.constant0._Z23dropout_backward_kernelPfS_PKfi:
	.zero		924


//--------------------- .nv.constant0._Z19dropout_mask_kernelPfS_PKfffiy --------------------------
	.section	.nv.constant0._Z19dropout_mask_kernelPfS_PKfffiy,"a",@progbits
	.sectionflags	@""
	.align	4
.nv.constant0._Z19dropout_mask_kernelPfS_PKfffiy:
	.zero		944


//--------------------- SYMBOLS --------------------------

	.type		.nv.reservedSmem.offset0,@object
	.size		.nv.reservedSmem.offset0,0x4
